	.target	sm_100a

	.elftype	@"ET_EXEC"


//--------------------- .note.nv.tkinfo           --------------------------
	.section	.note.nv.tkinfo,"",@"SHT_NOTE"
	.sectionflags	@"SHF_NOTE_NV_TKINFO"
	.tkinfo
        /*0018*/ 	.word	0x00000002
        /*0030*/ 	.string	""
        /*0030*/ 	.string	"ptxas"
        /*0030*/ 	.string	"Cuda compilation tools, release 13.0, V13.0.88"
        /*0030*/ 	.string	"Build cuda_13.0.r13.0/compiler.36424714_0"
        /*0030*/ 	.string	"-arch sm_100a -m 64 "



//--------------------- .note.nv.cuinfo           --------------------------
	.section	.note.nv.cuinfo,"",@"SHT_NOTE"
	.sectionflags	@"SHF_NOTE_NV_CUINFO"
        /*0018*/ 	.short	0x0002
        /*001a*/ 	.short	0x0064
        /*001c*/ 	.short	0x0082
	.zero		2


//--------------------- .nv.info                  --------------------------
	.section	.nv.info,"",@"SHT_CUDA_INFO"
	.align	4


	//----- nvinfo : EIATTR_REGCOUNT
	.align		4
        /*0000*/ 	.byte	0x04, 0x2f
        /*0002*/ 	.short	(.L_20 - .L_19)
	.align		4
.L_19:
        /*0004*/ 	.word	index@(_ZN7cutlass13device_kernelINS_4gemm6kernel13GemmUniversalIN4cute5tupleIJiiiiEEENS1_10collective13CollectiveMmaINS1_35MainloopSm100TmaUmmaWarpSpecializedILi3ELi2ELi2ENS5_IJNS4_1CILi2EEENSA_ILi1EEESC_EEEEENS5_IJNSA_ILi256EEENSA_ILi192EEESF_EEENS_12float_e4m3_tENS5_IJlSC_lEEESI_SJ_NS4_8TiledMMAINS4_8MMA_AtomIJNS4_10MMA_TraitsINS4_25SM100_MMA_F8F6F4_2x1SM_SSEJSI_SI_fSF_SG_NS4_17integral_constantINS4_4UMMA5MajorELSQ_0EEESR_NSO_INSP_7ScaleInELSS_0EEEST_EEEEEENS4_6LayoutINS5_IJSC_SC_SC_EEENS5_IJNSA_ILi0EEESY_SY_EEEEENS5_IJNS4_10UnderscoreES11_S11_EEEEENS4_18SM100_TMA_2SM_LOADENS4_14ComposedLayoutINS4_7SwizzleILi3ELi4ELi3EEENS4_18smem_ptr_flag_bitsILi8EEENSW_INS5_IJNSA_ILi8EEENSA_ILi128EEEEEENS5_IJS1B_SC_EEEEEEEvNS4_8identityES14_S1F_vS1G_EENS_8epilogue10collective18CollectiveEpilogueINS1I_23Sm100TmaWarpSpecializedILi3ELi2ELi64ELb0ELb0EEEJNS5_IJS1B_SG_SF_EEENS5_IJNSW_IS1B_SC_EENSW_INSA_ILi64EEESC_EEEEESI_SJ_SI_SJ_NS1I_6fusion15FusionCallbacksIS1M_NS1S_17LinearCombinationISI_fSI_fLNS_15FloatRoundStyleE2EEES1N_S1R_JEEENS4_5SM1004TMEM4LOAD26SM100_TMEM_LOAD_32dp32b64xENS4_13SM90_TMA_LOADENS15_INS16_ILi2ELi4ELi3EEES19_NSW_INS5_IJS1A_S1P_EEENS5_IJS1P_SC_EEEEEEENS4_39AutoVectorizingCopyWithAssumedAlignmentILi128EEENS4_14SM90_TMA_STOREES27_S29_S29_EEEvvEEEEvNT_6ParamsE)
        /*0008*/ 	.word	0x000000d6


	//----- nvinfo : EIATTR_FRAME_SIZE
	.align		4
.L_20:
        /*000c*/ 	.byte	0x04, 0x11
        /*000e*/ 	.short	(.L_22 - .L_21)
	.align		4
.L_21:
        /*0010*/ 	.word	index@($__internal_2_$__cuda_sm10x_tcgen05_guardrail_trap_unallocated_columns_being_dealloced)
        /*0014*/ 	.word	0x00000000


	//----- nvinfo : EIATTR_FRAME_SIZE
	.align		4
.L_22:
        /*0018*/ 	.byte	0x04, 0x11
        /*001a*/ 	.short	(.L_24 - .L_23)
	.align		4
.L_23:
        /*001c*/ 	.word	index@($__internal_1_$__cuda_sm10x_tcgen05_guardrail_trap_phase_invalid_during_alloc)
        /*0020*/ 	.word	0x00000000


	//----- nvinfo : EIATTR_FRAME_SIZE
	.align		4
.L_24:
        /*0024*/ 	.byte	0x04, 0x11
        /*0026*/ 	.short	(.L_26 - .L_25)
	.align		4
.L_25:
        /*0028*/ 	.word	index@($__internal_0_$__cuda_sm10x_tcgen05_guardrail_trap_col_being_dealloced_not_returned_by_alloc)
        /*002c*/ 	.word	0x00000000


	//----- nvinfo : EIATTR_FRAME_SIZE
	.align		4
.L_26:
        /*0030*/ 	.byte	0x04, 0x11
        /*0032*/ 	.short	(.L_28 - .L_27)
	.align		4
.L_27:
        /*0034*/ 	.word	index@(_ZN7cutlass13device_kernelINS_4gemm6kernel13GemmUniversalIN4cute5tupleIJiiiiEEENS1_10collective13CollectiveMmaINS1_35MainloopSm100TmaUmmaWarpSpecializedILi3ELi2ELi2ENS5_IJNS4_1CILi2EEENSA_ILi1EEESC_EEEEENS5_IJNSA_ILi256EEENSA_ILi192EEESF_EEENS_12float_e4m3_tENS5_IJlSC_lEEESI_SJ_NS4_8TiledMMAINS4_8MMA_AtomIJNS4_10MMA_TraitsINS4_25SM100_MMA_F8F6F4_2x1SM_SSEJSI_SI_fSF_SG_NS4_17integral_constantINS4_4UMMA5MajorELSQ_0EEESR_NSO_INSP_7ScaleInELSS_0EEEST_EEEEEENS4_6LayoutINS5_IJSC_SC_SC_EEENS5_IJNSA_ILi0EEESY_SY_EEEEENS5_IJNS4_10UnderscoreES11_S11_EEEEENS4_18SM100_TMA_2SM_LOADENS4_14ComposedLayoutINS4_7SwizzleILi3ELi4ELi3EEENS4_18smem_ptr_flag_bitsILi8EEENSW_INS5_IJNSA_ILi8EEENSA_ILi128EEEEEENS5_IJS1B_SC_EEEEEEEvNS4_8identityES14_S1F_vS1G_EENS_8epilogue10collective18CollectiveEpilogueINS1I_23Sm100TmaWarpSpecializedILi3ELi2ELi64ELb0ELb0EEEJNS5_IJS1B_SG_SF_EEENS5_IJNSW_IS1B_SC_EENSW_INSA_ILi64EEESC_EEEEESI_SJ_SI_SJ_NS1I_6fusion15FusionCallbacksIS1M_NS1S_17LinearCombinationISI_fSI_fLNS_15FloatRoundStyleE2EEES1N_S1R_JEEENS4_5SM1004TMEM4LOAD26SM100_TMEM_LOAD_32dp32b64xENS4_13SM90_TMA_LOADENS15_INS16_ILi2ELi4ELi3EEES19_NSW_INS5_IJS1A_S1P_EEENS5_IJS1P_SC_EEEEEEENS4_39AutoVectorizingCopyWithAssumedAlignmentILi128EEENS4_14SM90_TMA_STOREES27_S29_S29_EEEvvEEEEvNT_6ParamsE)
        /*0038*/ 	.word	0x00000000


	//----- nvinfo : EIATTR_MIN_STACK_SIZE
	.align		4
.L_28:
        /*003c*/ 	.byte	0x04, 0x12
        /*003e*/ 	.short	(.L_30 - .L_29)
	.align		4
.L_29:
        /*0040*/ 	.word	index@(_ZN7cutlass13device_kernelINS_4gemm6kernel13GemmUniversalIN4cute5tupleIJiiiiEEENS1_10collective13CollectiveMmaINS1_35MainloopSm100TmaUmmaWarpSpecializedILi3ELi2ELi2ENS5_IJNS4_1CILi2EEENSA_ILi1EEESC_EEEEENS5_IJNSA_ILi256EEENSA_ILi192EEESF_EEENS_12float_e4m3_tENS5_IJlSC_lEEESI_SJ_NS4_8TiledMMAINS4_8MMA_AtomIJNS4_10MMA_TraitsINS4_25SM100_MMA_F8F6F4_2x1SM_SSEJSI_SI_fSF_SG_NS4_17integral_constantINS4_4UMMA5MajorELSQ_0EEESR_NSO_INSP_7ScaleInELSS_0EEEST_EEEEEENS4_6LayoutINS5_IJSC_SC_SC_EEENS5_IJNSA_ILi0EEESY_SY_EEEEENS5_IJNS4_10UnderscoreES11_S11_EEEEENS4_18SM100_TMA_2SM_LOADENS4_14ComposedLayoutINS4_7SwizzleILi3ELi4ELi3EEENS4_18smem_ptr_flag_bitsILi8EEENSW_INS5_IJNSA_ILi8EEENSA_ILi128EEEEEENS5_IJS1B_SC_EEEEEEEvNS4_8identityES14_S1F_vS1G_EENS_8epilogue10collective18CollectiveEpilogueINS1I_23Sm100TmaWarpSpecializedILi3ELi2ELi64ELb0ELb0EEEJNS5_IJS1B_SG_SF_EEENS5_IJNSW_IS1B_SC_EENSW_INSA_ILi64EEESC_EEEEESI_SJ_SI_SJ_NS1I_6fusion15FusionCallbacksIS1M_NS1S_17LinearCombinationISI_fSI_fLNS_15FloatRoundStyleE2EEES1N_S1R_JEEENS4_5SM1004TMEM4LOAD26SM100_TMEM_LOAD_32dp32b64xENS4_13SM90_TMA_LOADENS15_INS16_ILi2ELi4ELi3EEES19_NSW_INS5_IJS1A_S1P_EEENS5_IJS1P_SC_EEEEEEENS4_39AutoVectorizingCopyWithAssumedAlignmentILi128EEENS4_14SM90_TMA_STOREES27_S29_S29_EEEvvEEEEvNT_6ParamsE)
        /*0044*/ 	.word	0x00000000
.L_30:


//--------------------- .nv.compat                --------------------------
	.section	.nv.compat,"",@"SHT_CUDA_COMPAT_INFO"
	.align	4
        /*0000*/ 	.byte	0x02, 0x09, 0x01, 0x00, 0x02, 0x02, 0x02, 0x00, 0x02, 0x05, 0x05, 0x00, 0x03, 0x07, 0x01, 0x01
        /*0010*/ 	.byte	0x02, 0x03, 0x01, 0x00, 0x02, 0x06, 0x01, 0x00, 0x04, 0x0b, 0x08, 0x00, 0x09, 0x00, 0x00, 0x00
        /*0020*/ 	.byte	0x00, 0x00, 0x00, 0x00


//--------------------- .nv.info._ZN7cutlass13device_kernelINS_4gemm6kernel13GemmUniversalIN4cute5tupleIJiiiiEEENS1_10collective13CollectiveMmaINS1_35MainloopSm100TmaUmmaWarpSpecializedILi3ELi2ELi2ENS5_IJNS4_1CILi2EEENSA_ILi1EEESC_EEEEENS5_IJNSA_ILi256EEENSA_ILi192EEESF_EEENS_12float_e4m3_tENS5_IJlSC_lEEESI_SJ_NS4_8TiledMMAINS4_8MMA_AtomIJNS4_10MMA_TraitsINS4_25SM100_MMA_F8F6F4_2x1SM_SSEJSI_SI_fSF_SG_NS4_17integral_constantINS4_4UMMA5MajorELSQ_0EEESR_NSO_INSP_7ScaleInELSS_0EEEST_EEEEEENS4_6LayoutINS5_IJSC_SC_SC_EEENS5_IJNSA_ILi0EEESY_SY_EEEEENS5_IJNS4_10UnderscoreES11_S11_EEEEENS4_18SM100_TMA_2SM_LOADENS4_14ComposedLayoutINS4_7SwizzleILi3ELi4ELi3EEENS4_18smem_ptr_flag_bitsILi8EEENSW_INS5_IJNSA_ILi8EEENSA_ILi128EEEEEENS5_IJS1B_SC_EEEEEEEvNS4_8identityES14_S1F_vS1G_EENS_8epilogue10collective18CollectiveEpilogueINS1I_23Sm100TmaWarpSpecializedILi3ELi2ELi64ELb0ELb0EEEJNS5_IJS1B_SG_SF_EEENS5_IJNSW_IS1B_SC_EENSW_INSA_ILi64EEESC_EEEEESI_SJ_SI_SJ_NS1I_6fusion15FusionCallbacksIS1M_NS1S_17LinearCombinationISI_fSI_fLNS_15FloatRoundStyleE2EEES1N_S1R_JEEENS4_5SM1004TMEM4LOAD26SM100_TMEM_LOAD_32dp32b64xENS4_13SM90_TMA_LOADENS15_INS16_ILi2ELi4ELi3EEES19_NSW_INS5_IJS1A_S1P_EEENS5_IJS1P_SC_EEEEEEENS4_39AutoVectorizingCopyWithAssumedAlignmentILi128EEENS4_14SM90_TMA_STOREES27_S29_S29_EEEvvEEEEvNT_6ParamsE --------------------------
	.section	.nv.info._ZN7cutlass13device_kernelINS_4gemm6kernel13GemmUniversalIN4cute5tupleIJiiiiEEENS1_10collective13CollectiveMmaINS1_35MainloopSm100TmaUmmaWarpSpecializedILi3ELi2ELi2ENS5_IJNS4_1CILi2EEENSA_ILi1EEESC_EEEEENS5_IJNSA_ILi256EEENSA_ILi192EEESF_EEENS_12float_e4m3_tENS5_IJlSC_lEEESI_SJ_NS4_8TiledMMAINS4_8MMA_AtomIJNS4_10MMA_TraitsINS4_25SM100_MMA_F8F6F4_2x1SM_SSEJSI_SI_fSF_SG_NS4_17integral_constantINS4_4UMMA5MajorELSQ_0EEESR_NSO_INSP_7ScaleInELSS_0EEEST_EEEEEENS4_6LayoutINS5_IJSC_SC_SC_EEENS5_IJNSA_ILi0EEESY_SY_EEEEENS5_IJNS4_10UnderscoreES11_S11_EEEEENS4_18SM100_TMA_2SM_LOADENS4_14ComposedLayoutINS4_7SwizzleILi3ELi4ELi3EEENS4_18smem_ptr_flag_bitsILi8EEENSW_INS5_IJNSA_ILi8EEENSA_ILi128EEEEEENS5_IJS1B_SC_EEEEEEEvNS4_8identityES14_S1F_vS1G_EENS_8epilogue10collective18CollectiveEpilogueINS1I_23Sm100TmaWarpSpecializedILi3ELi2ELi64ELb0ELb0EEEJNS5_IJS1B_SG_SF_EEENS5_IJNSW_IS1B_SC_EENSW_INSA_ILi64EEESC_EEEEESI_SJ_SI_SJ_NS1I_6fusion15FusionCallbacksIS1M_NS1S_17LinearCombinationISI_fSI_fLNS_15FloatRoundStyleE2EEES1N_S1R_JEEENS4_5SM1004TMEM4LOAD26SM100_TMEM_LOAD_32dp32b64xENS4_13SM90_TMA_LOADENS15_INS16_ILi2ELi4ELi3EEES19_NSW_INS5_IJS1A_S1P_EEENS5_IJS1P_SC_EEEEEEENS4_39AutoVectorizingCopyWithAssumedAlignmentILi128EEENS4_14SM90_TMA_STOREES27_S29_S29_EEEvvEEEEvNT_6ParamsE,"",@"SHT_CUDA_INFO"
	.sectionflags	@""
	.align	4


	//----- nvinfo : EIATTR_CUDA_API_VERSION
	.align		4
        /*0000*/ 	.byte	0x04, 0x37
        /*0002*/ 	.short	(.L_32 - .L_31)
.L_31:
        /*0004*/ 	.word	0x00000082


	//----- nvinfo : EIATTR_KPARAM_INFO
	.align		4
.L_32:
        /*0008*/ 	.byte	0x04, 0x17
        /*000a*/ 	.short	(.L_34 - .L_33)
.L_33:
        /*000c*/ 	.word	0x00000000
        /*0010*/ 	.short	0x0000
        /*0012*/ 	.short	0x0000
        /*0014*/ 	.byte	0x00, 0xf0, 0x01, 0x20


	//----- nvinfo : EIATTR_AT_ENTRY_FRAGMENTS
	.align		4
.L_34:
        /*0018*/ 	.byte	0x04, 0x4f
        /*001a*/ 	.short	(.L_36 - .L_35)


	//   ....[0]....
.L_35:
        /*001c*/ 	.word	0x00000007


	//----- nvinfo : EIATTR_RESERVED_SMEM_USED
	.align		4
.L_36:
        /*0020*/ 	.byte	0x01, 0x41
	.zero		2


	//----- nvinfo : EIATTR_SPARSE_MMA_MASK
	.align		4
        /*0024*/ 	.byte	0x03, 0x50
        /*0026*/ 	.short	0x0000


	//----- nvinfo : EIATTR_TCGEN05_2CTA_USED
	.align		4
        /*0028*/ 	.byte	0x01, 0x52
	.zero		2


	//----- nvinfo : EIATTR_MAXREG_COUNT
	.align		4
        /*002c*/ 	.byte	0x03, 0x1b
        /*002e*/ 	.short	0x00ff


	//----- nvinfo : EIATTR_NUM_BARRIERS
	.align		4
        /*0030*/ 	.byte	0x02, 0x4c
        /*0032*/ 	.byte	0x07
	.zero		1


	//----- nvinfo : EIATTR_EXTERNS
	.align		4
        /*0034*/ 	.byte	0x04, 0x0f
        /*0036*/ 	.short	(.L_38 - .L_37)


	//   ....[0]....
	.align		4
.L_37:
        /*0038*/ 	.word	index@(__assertfail)


	//----- nvinfo : EIATTR_MERCURY_ISA_VERSION
	.align		4
.L_38:
        /*003c*/ 	.byte	0x03, 0x5f
        /*003e*/ 	.short	0x0101


	//----- nvinfo : EIATTR_INT_WARP_WIDE_INSTR_OFFSETS
	.align		4
        /*0040*/ 	.byte	0x04, 0x31
        /*0042*/ 	.short	(.L_40 - .L_39)


	//   ....[0]....
.L_39:
        /*0044*/ 	.word	0x00000c90


	//   ....[1]....
        /*0048*/ 	.word	0x00000d30


	//   ....[2]....
        /*004c*/ 	.word	0x000021e0


	//   ....[3]....
        /*0050*/ 	.word	0x000040d0


	//   ....[4]....
        /*0054*/ 	.word	0x000040f0


	//   ....[5]....
        /*0058*/ 	.word	0x00004120


	//   ....[6]....
        /*005c*/ 	.word	0x00004a50


	//   ....[7]....
        /*0060*/ 	.word	0x00004ac0


	//   ....[8]....
        /*0064*/ 	.word	0x00004bc0


	//   ....[9]....
        /*0068*/ 	.word	0x00004c50


	//   ....[10]....
        /*006c*/ 	.word	0x00004e30


	//   ....[11]....
        /*0070*/ 	.word	0x00004f90


	//----- nvinfo : EIATTR_COOP_GROUP_MASK_REGIDS
	.align		4
.L_40:
        /*0074*/ 	.byte	0x04, 0x29
        /*0076*/ 	.short	(.L_42 - .L_41)


	//   ....[0]....
.L_41:
        /*0078*/ 	.word	0xffffffff


	//   ....[1]....
        /*007c*/ 	.word	0xffffffff


	//   ....[2]....
        /*0080*/ 	.word	0xffffffff


	//   ....[3]....
        /*0084*/ 	.word	0xffffffff


	//   ....[4]....
        /*0088*/ 	.word	0xffffffff


	//   ....[5]....
        /*008c*/ 	.word	0xffffffff


	//   ....[6]....
        /*0090*/ 	.word	0xffffffff


	//   ....[7]....
        /*0094*/ 	.word	0xffffffff


	//   ....[8]....
        /*0098*/ 	.word	0xffffffff


	//   ....[9]....
        /*009c*/ 	.word	0xffffffff


	//   ....[10]....
        /*00a0*/ 	.word	0xffffffff


	//   ....[11]....
        /*00a4*/ 	.word	0xffffffff


	//   ....[12]....
        /*00a8*/ 	.word	0xffffffff


	//   ....[13]....
        /*00ac*/ 	.word	0xffffffff


	//----- nvinfo : EIATTR_COOP_GROUP_INSTR_OFFSETS
	.align		4
.L_42:
        /*00b0*/ 	.byte	0x04, 0x28
        /*00b2*/ 	.short	(.L_44 - .L_43)


	//   ....[0]....
.L_43:
        /*00b4*/ 	.word	0x000000c0


	//   ....[1]....
        /*00b8*/ 	.word	0x00000500


	//   ....[2]....
        /*00bc*/ 	.word	0x00000660


	//   ....[3]....
        /*00c0*/ 	.word	0x000007d0


	//   ....[4]....
        /*00c4*/ 	.word	0x000008c0


	//   ....[5]....
        /*00c8*/ 	.word	0x00000a20


	//   ....[6]....
        /*00cc*/ 	.word	0x00000b70


	//   ....[7]....
        /*00d0*/ 	.word	0x00000db0


	//   ....[8]....
        /*00d4*/ 	.word	0x000020c0


	//   ....[9]....
        /*00d8*/ 	.word	0x00002e10


	//   ....[10]....
        /*00dc*/ 	.word	0x000032e0


	//   ....[11]....
        /*00e0*/ 	.word	0x00003310


	//   ....[12]....
        /*00e4*/ 	.word	0x00003fe0


	//   ....[13]....
        /*00e8*/ 	.word	0x000041e0


	//----- nvinfo : EIATTR_VRC_CTA_INIT_COUNT
	.align		4
.L_44:
        /*00ec*/ 	.byte	0x02, 0x4a
        /*00ee*/ 	.byte	0x80
	.zero		1


	//----- nvinfo : EIATTR_SYSCALL_OFFSETS
	.align		4
        /*00f0*/ 	.byte	0x04, 0x46
        /*00f2*/ 	.short	(.L_46 - .L_45)


	//   ....[0]....
.L_45:
        /*00f4*/ 	.word	0x000059e0


	//   ....[1]....
        /*00f8*/ 	.word	0x00005b00


	//   ....[2]....
        /*00fc*/ 	.word	0x00006340


	//   ....[3]....
        /*0100*/ 	.word	0x00007990


	//   ....[4]....
        /*0104*/ 	.word	0x00008fd0


	//----- nvinfo : EIATTR_MBARRIER_INSTR_OFFSETS
	.align		4
.L_46:
        /*0108*/ 	.byte	0x04, 0x39
        /*010a*/ 	.short	(.L_48 - .L_47)


	//   ....[0]....
.L_47:
        /*010c*/ 	.word	0x000005f0
        /*0110*/ 	.word	0x000000ff
        /*0114*/ 	.word	0x00000000
        /*0118*/ 	.short	0x0100
        /*011a*/ 	.byte	0x05
	.zero		1


	//   ....[1]....
        /*011c*/ 	.word	0x00000600
        /*0120*/ 	.word	0x000000ff
        /*0124*/ 	.word	0x00000018
        /*0128*/ 	.short	0x0100
        /*012a*/ 	.byte	0x05
	.zero		1


	//   ....[2]....
        /*012c*/ 	.word	0x00000610
        /*0130*/ 	.word	0x000000ff
        /*0134*/ 	.word	0x00000008
        /*0138*/ 	.short	0x0100
        /*013a*/ 	.byte	0x05
	.zero		1


	//   ....[3]....
        /*013c*/ 	.word	0x00000620
        /*0140*/ 	.word	0x000000ff
        /*0144*/ 	.word	0x00000020
        /*0148*/ 	.short	0x0100
        /*014a*/ 	.byte	0x05
	.zero		1


	//   ....[4]....
        /*014c*/ 	.word	0x00000630
        /*0150*/ 	.word	0x000000ff
        /*0154*/ 	.word	0x00000010
        /*0158*/ 	.short	0x0100
        /*015a*/ 	.byte	0x05
	.zero		1


	//   ....[5]....
        /*015c*/ 	.word	0x00000640
        /*0160*/ 	.word	0x000000ff
        /*0164*/ 	.word	0x00000028
        /*0168*/ 	.short	0x0100
        /*016a*/ 	.byte	0x05
	.zero		1


	//   ....[6]....
        /*016c*/ 	.word	0x00000760
        /*0170*/ 	.word	0x000000ff
        /*0174*/ 	.word	0x00000030
        /*0178*/ 	.short	0x0100
        /*017a*/ 	.byte	0x06
	.zero		1


	//   ....[7]....
        /*017c*/ 	.word	0x00000770
        /*0180*/ 	.word	0x000000ff
        /*0184*/ 	.word	0x00000048
        /*0188*/ 	.short	0x0100
        /*018a*/ 	.byte	0x06
	.zero		1


	//   ....[8]....
        /*018c*/ 	.word	0x00000780
        /*0190*/ 	.word	0x000000ff
        /*0194*/ 	.word	0x00000038
        /*0198*/ 	.short	0x0100
        /*019a*/ 	.byte	0x06
	.zero		1


	//   ....[9]....
        /*019c*/ 	.word	0x00000790
        /*01a0*/ 	.word	0x000000ff
        /*01a4*/ 	.word	0x00000050
        /*01a8*/ 	.short	0x0100
        /*01aa*/ 	.byte	0x06
	.zero		1


	//   ....[10]....
        /*01ac*/ 	.word	0x000007a0
        /*01b0*/ 	.word	0x000000ff
        /*01b4*/ 	.word	0x00000040
        /*01b8*/ 	.short	0x0100
        /*01ba*/ 	.byte	0x06
	.zero		1


	//   ....[11]....
        /*01bc*/ 	.word	0x000007b0
        /*01c0*/ 	.word	0x000000ff
        /*01c4*/ 	.word	0x00000058
        /*01c8*/ 	.short	0x0100
        /*01ca*/ 	.byte	0x06
	.zero		1


	//   ....[12]....
        /*01cc*/ 	.word	0x00000890
        /*01d0*/ 	.word	0x000000ff
        /*01d4*/ 	.word	0x00000060
        /*01d8*/ 	.short	0x0100
        /*01da*/ 	.byte	0x05
	.zero		1


	//   ....[13]....
        /*01dc*/ 	.word	0x000008a0
        /*01e0*/ 	.word	0x000000ff
        /*01e4*/ 	.word	0x00000068
        /*01e8*/ 	.short	0x0100
        /*01ea*/ 	.byte	0x05
	.zero		1


	//   ....[14]....
        /*01ec*/ 	.word	0x000009d0
        /*01f0*/ 	.word	0x000000ff
        /*01f4*/ 	.word	0x00000070
        /*01f8*/ 	.short	0x0100
        /*01fa*/ 	.byte	0x05
	.zero		1


	//   ....[15]....
        /*01fc*/ 	.word	0x000009e0
        /*0200*/ 	.word	0x000000ff
        /*0204*/ 	.word	0x00000080
        /*0208*/ 	.short	0x0100
        /*020a*/ 	.byte	0x05
	.zero		1


	//   ....[16]....
        /*020c*/ 	.word	0x000009f0
        /*0210*/ 	.word	0x000000ff
        /*0214*/ 	.word	0x00000078
        /*0218*/ 	.short	0x0100
        /*021a*/ 	.byte	0x05
	.zero		1


	//   ....[17]....
        /*021c*/ 	.word	0x00000a00
        /*0220*/ 	.word	0x000000ff
        /*0224*/ 	.word	0x00000088
        /*0228*/ 	.short	0x0100
        /*022a*/ 	.byte	0x05
	.zero		1


	//   ....[18]....
        /*022c*/ 	.word	0x00000b20
        /*0230*/ 	.word	0x000000ff
        /*0234*/ 	.word	0x00000090
        /*0238*/ 	.short	0x0100
        /*023a*/ 	.byte	0x06
	.zero		1


	//   ....[19]....
        /*023c*/ 	.word	0x00000b30
        /*0240*/ 	.word	0x000000ff
        /*0244*/ 	.word	0x000000a0
        /*0248*/ 	.short	0x0100
        /*024a*/ 	.byte	0x06
	.zero		1


	//   ....[20]....
        /*024c*/ 	.word	0x00000b40
        /*0250*/ 	.word	0x000000ff
        /*0254*/ 	.word	0x00000098
        /*0258*/ 	.short	0x0100
        /*025a*/ 	.byte	0x06
	.zero		1


	//   ....[21]....
        /*025c*/ 	.word	0x00000b50
        /*0260*/ 	.word	0x000000ff
        /*0264*/ 	.word	0x000000a8
        /*0268*/ 	.short	0x0100
        /*026a*/ 	.byte	0x06
	.zero		1


	//   ....[22]....
        /*026c*/ 	.word	0x00000c40
        /*0270*/ 	.word	0x000000ff
        /*0274*/ 	.word	0x000000b0
        /*0278*/ 	.short	0x0100
        /*027a*/ 	.byte	0x05
	.zero		1


	//   ....[23]....
        /*027c*/ 	.word	0x00000c50
        /*0280*/ 	.word	0x000000ff
        /*0284*/ 	.word	0x000000c0
        /*0288*/ 	.short	0x0100
        /*028a*/ 	.byte	0x05
	.zero		1


	//   ....[24]....
        /*028c*/ 	.word	0x00000c60
        /*0290*/ 	.word	0x000000ff
        /*0294*/ 	.word	0x000000b8
        /*0298*/ 	.short	0x0100
        /*029a*/ 	.byte	0x05
	.zero		1


	//   ....[25]....
        /*029c*/ 	.word	0x00000c70
        /*02a0*/ 	.word	0x000000ff
        /*02a4*/ 	.word	0x000000c8
        /*02a8*/ 	.short	0x0100
        /*02aa*/ 	.byte	0x05
	.zero		1


	//   ....[26]....
        /*02ac*/ 	.word	0x00000d60
        /*02b0*/ 	.word	0x000000ff
        /*02b4*/ 	.word	0x000000d0
        /*02b8*/ 	.short	0x0100
        /*02ba*/ 	.byte	0x04
	.zero		1


	//   ....[27]....
        /*02bc*/ 	.word	0x00001760
        /*02c0*/ 	.word	0x00000003
        /*02c4*/ 	.word	0x000000c0
        /*02c8*/ 	.short	0x010a
        /*02ca*/ 	.byte	0xff
	.zero		1


	//   ....[28]....
        /*02cc*/ 	.word	0x00001790
        /*02d0*/ 	.word	0x00000003
        /*02d4*/ 	.word	0x000000b0
        /*02d8*/ 	.short	0x0101
        /*02da*/ 	.byte	0xff
	.zero		1


	//   ....[29]....
        /*02dc*/ 	.word	0x000018a0
        /*02e0*/ 	.word	0x000000ff
        /*02e4*/ 	.word	0x00000018
        /*02e8*/ 	.short	0x010a
        /*02ea*/ 	.byte	0x05
	.zero		1


	//   ....[30]....
        /*02ec*/ 	.word	0x00001960
        /*02f0*/ 	.word	0x000000ff
        /*02f4*/ 	.word	0x00000018
        /*02f8*/ 	.short	0x010a
        /*02fa*/ 	.byte	0x21
	.zero		1


	//   ....[31]....
        /*02fc*/ 	.word	0x00001b10
        /*0300*/ 	.word	0x000000ff
        /*0304*/ 	.word	0x00000018
        /*0308*/ 	.short	0x010a
        /*030a*/ 	.byte	0x08
	.zero		1


	//   ....[32]....
        /*030c*/ 	.word	0x00001cd0
        /*0310*/ 	.word	0x000000ff
        /*0314*/ 	.word	0x00000068
        /*0318*/ 	.short	0x0101
        /*031a*/ 	.byte	0x04
	.zero		1


	//   ....[33]....
        /*031c*/ 	.word	0x00001cf0
        /*0320*/ 	.word	0x000000ff
        /*0324*/ 	.word	0x00000018
        /*0328*/ 	.short	0x010a
        /*032a*/ 	.byte	0x05
	.zero		1


	//   ....[34]....
        /*032c*/ 	.word	0x00001d70
        /*0330*/ 	.word	0x000000ff
        /*0334*/ 	.word	0x00000018
        /*0338*/ 	.short	0x010a
        /*033a*/ 	.byte	0x21
	.zero		1


	//   ....[35]....
        /*033c*/ 	.word	0x00001f00
        /*0340*/ 	.word	0x000000ff
        /*0344*/ 	.word	0x00000018
        /*0348*/ 	.short	0x010a
        /*034a*/ 	.byte	0x08
	.zero		1


	//   ....[36]....
        /*034c*/ 	.word	0x000020f0
        /*0350*/ 	.word	0x00000002
        /*0354*/ 	.word	0x00000070
        /*0358*/ 	.short	0x010a
        /*035a*/ 	.byte	0xff
	.zero		1


	//   ....[37]....
        /*035c*/ 	.word	0x000021b0
        /*0360*/ 	.word	0x00000002
        /*0364*/ 	.word	0x00000000
        /*0368*/ 	.short	0x0101
        /*036a*/ 	.byte	0xff
	.zero		1


	//   ....[38]....
        /*036c*/ 	.word	0x00002710
        /*0370*/ 	.word	0x000000ff
        /*0374*/ 	.word	0x00000000
        /*0378*/ 	.short	0x010a
        /*037a*/ 	.byte	0x05
	.zero		1


	//   ....[39]....
        /*037c*/ 	.word	0x000027a0
        /*0380*/ 	.word	0x000000ff
        /*0384*/ 	.word	0x00000000
        /*0388*/ 	.short	0x010a
        /*038a*/ 	.byte	0x05
	.zero		1


	//   ....[40]....
        /*038c*/ 	.word	0x00002840
        /*0390*/ 	.word	0x00000000
        /*0394*/ 	.word	0x00000000
        /*0398*/ 	.short	0x010a
        /*039a*/ 	.byte	0xff
	.zero		1


	//   ....[41]....
        /*039c*/ 	.word	0x00002970
        /*03a0*/ 	.word	0x00000000
        /*03a4*/ 	.word	0x000000b0
        /*03a8*/ 	.short	0x010a
        /*03aa*/ 	.byte	0xff
	.zero		1


	//   ....[42]....
        /*03ac*/ 	.word	0x000029e0
        /*03b0*/ 	.word	0x00000004
        /*03b4*/ 	.word	0x00000000
        /*03b8*/ 	.short	0x0101
        /*03ba*/ 	.byte	0xff
	.zero		1


	//   ....[43]....
        /*03bc*/ 	.word	0x00002a00
        /*03c0*/ 	.word	0x000000ff
        /*03c4*/ 	.word	0x00000080
        /*03c8*/ 	.short	0x010a
        /*03ca*/ 	.byte	0x05
	.zero		1


	//   ....[44]....
        /*03cc*/ 	.word	0x00002b20
        /*03d0*/ 	.word	0x00000000
        /*03d4*/ 	.word	0x00000070
        /*03d8*/ 	.short	0x010a
        /*03da*/ 	.byte	0xff
	.zero		1


	//   ....[45]....
        /*03dc*/ 	.word	0x00002c20
        /*03e0*/ 	.word	0x00000000
        /*03e4*/ 	.word	0x00000000
        /*03e8*/ 	.short	0x0101
        /*03ea*/ 	.byte	0xff
	.zero		1


	//   ....[46]....
        /*03ec*/ 	.word	0x00002cb0
        /*03f0*/ 	.word	0x000000ff
        /*03f4*/ 	.word	0x00000080
        /*03f8*/ 	.short	0x0106
        /*03fa*/ 	.byte	0x05
	.zero		1


	//   ....[47]....
        /*03fc*/ 	.word	0x00002cd0
        /*0400*/ 	.word	0x000000ff
        /*0404*/ 	.word	0x00000080
        /*0408*/ 	.short	0x010a
        /*040a*/ 	.byte	0x05
	.zero		1


	//   ....[48]....
        /*040c*/ 	.word	0x00002d60
        /*0410*/ 	.word	0x000000ff
        /*0414*/ 	.word	0x00000080
        /*0418*/ 	.short	0x0106
        /*041a*/ 	.byte	0x04
	.zero		1


	//   ....[49]....
        /*041c*/ 	.word	0x00002da0
        /*0420*/ 	.word	0x00000000
        /*0424*/ 	.word	0x00000080
        /*0428*/ 	.short	0x010a
        /*042a*/ 	.byte	0xff
	.zero		1


	//   ....[50]....
        /*042c*/ 	.word	0x00002fe0
        /*0430*/ 	.word	0x000000ff
        /*0434*/ 	.word	0x00000008
        /*0438*/ 	.short	0x010a
        /*043a*/ 	.byte	0x04
	.zero		1


	//   ....[51]....
        /*043c*/ 	.word	0x00003000
        /*0440*/ 	.word	0x000000ff
        /*0444*/ 	.word	0x00000008
        /*0448*/ 	.short	0x010a
        /*044a*/ 	.byte	0x04
	.zero		1


	//   ....[52]....
        /*044c*/ 	.word	0x00003190
        /*0450*/ 	.word	0x000000ff
        /*0454*/ 	.word	0x00000008
        /*0458*/ 	.short	0x010a
        /*045a*/ 	.byte	0x04
	.zero		1


	//   ....[53]....
        /*045c*/ 	.word	0x000031b0
        /*0460*/ 	.word	0x000000ff
        /*0464*/ 	.word	0x00000008
        /*0468*/ 	.short	0x010a
        /*046a*/ 	.byte	0x04
	.zero		1


	//   ....[54]....
        /*046c*/ 	.word	0x00003270
        /*0470*/ 	.word	0x000000ff
        /*0474*/ 	.word	0x00000000
        /*0478*/ 	.short	0x0101
        /*047a*/ 	.byte	0x05
	.zero		1


	//   ....[55]....
        /*047c*/ 	.word	0x00003630
        /*0480*/ 	.word	0x00000000
        /*0484*/ 	.word	0x00000070
        /*0488*/ 	.short	0x010a
        /*048a*/ 	.byte	0xff
	.zero		1


	//   ....[56]....
        /*048c*/ 	.word	0x000036f0
        /*0490*/ 	.word	0x00000000
        /*0494*/ 	.word	0x00000000
        /*0498*/ 	.short	0x0101
        /*049a*/ 	.byte	0xff
	.zero		1


	//   ....[57]....
        /*049c*/ 	.word	0x000037b0
        /*04a0*/ 	.word	0x000000ff
        /*04a4*/ 	.word	0x00000000
        /*04a8*/ 	.short	0x010a
        /*04aa*/ 	.byte	0x05
	.zero		1


	//   ....[58]....
        /*04ac*/ 	.word	0x000037c0
        /*04b0*/ 	.word	0x000000ff
        /*04b4*/ 	.word	0x000000a0
        /*04b8*/ 	.short	0x010a
        /*04ba*/ 	.byte	0x13
	.zero		1


	//   ....[59]....
        /*04bc*/ 	.word	0x00003870
        /*04c0*/ 	.word	0x000000ff
        /*04c4*/ 	.word	0x00000000
        /*04c8*/ 	.short	0x010a
        /*04ca*/ 	.byte	0x1a
	.zero		1


	//   ....[60]....
        /*04cc*/ 	.word	0x000039a0
        /*04d0*/ 	.word	0x000000ff
        /*04d4*/ 	.word	0x00000000
        /*04d8*/ 	.short	0x010a
        /*04da*/ 	.byte	0x1b
	.zero		1


	//   ....[61]....
        /*04dc*/ 	.word	0x00003de0
        /*04e0*/ 	.word	0x000000ff
        /*04e4*/ 	.word	0x00000000
        /*04e8*/ 	.short	0x010a
        /*04ea*/ 	.byte	0x05
	.zero		1


	//   ....[62]....
        /*04ec*/ 	.word	0x00003e80
        /*04f0*/ 	.word	0x00000000
        /*04f4*/ 	.word	0x00000000
        /*04f8*/ 	.short	0x010a
        /*04fa*/ 	.byte	0xff
	.zero		1


	//   ....[63]....
        /*04fc*/ 	.word	0x00003ec0
        /*0500*/ 	.word	0x00000000
        /*0504*/ 	.word	0x00000000
        /*0508*/ 	.short	0x010a
        /*050a*/ 	.byte	0xff
	.zero		1


	//   ....[64]....
        /*050c*/ 	.word	0x00003f30
        /*0510*/ 	.word	0x000000ff
        /*0514*/ 	.word	0x00000000
        /*0518*/ 	.short	0x0101
        /*051a*/ 	.byte	0x05
	.zero		1


	//   ....[65]....
        /*051c*/ 	.word	0x00003f70
        /*0520*/ 	.word	0x000000ff
        /*0524*/ 	.word	0x000000d0
        /*0528*/ 	.short	0x010a
        /*052a*/ 	.byte	0x0b
	.zero		1


	//   ....[66]....
        /*052c*/ 	.word	0x00003fd0
        /*0530*/ 	.word	0x000000ff
        /*0534*/ 	.word	0x00000000
        /*0538*/ 	.short	0x0101
        /*053a*/ 	.byte	0x05
	.zero		1


	//   ....[67]....
        /*053c*/ 	.word	0x00004400
        /*0540*/ 	.word	0x00000000
        /*0544*/ 	.word	0x00000070
        /*0548*/ 	.short	0x010a
        /*054a*/ 	.byte	0xff
	.zero		1


	//   ....[68]....
        /*054c*/ 	.word	0x000044c0
        /*0550*/ 	.word	0x00000000
        /*0554*/ 	.word	0x00000000
        /*0558*/ 	.short	0x0101
        /*055a*/ 	.byte	0xff
	.zero		1


	//   ....[69]....
        /*055c*/ 	.word	0x000047e0
        /*0560*/ 	.word	0x000000ff
        /*0564*/ 	.word	0x00000068
        /*0568*/ 	.short	0x010a
        /*056a*/ 	.byte	0x06
	.zero		1


	//   ....[70]....
        /*056c*/ 	.word	0x000049d0
        /*0570*/ 	.word	0x000000ff
        /*0574*/ 	.word	0x00000048
        /*0578*/ 	.short	0x010a
        /*057a*/ 	.byte	0x06
	.zero		1


	//   ....[71]....
        /*057c*/ 	.word	0x00004b60
        /*0580*/ 	.word	0x000000ff
        /*0584*/ 	.word	0x00000030
        /*0588*/ 	.short	0x010b
        /*058a*/ 	.byte	0x06
	.zero		1


	//   ....[72]....
        /*058c*/ 	.word	0x00004b70
        /*0590*/ 	.word	0x000000ff
        /*0594*/ 	.word	0x00000000
        /*0598*/ 	.short	0x0101
        /*059a*/ 	.byte	0x08
	.zero		1


	//   ....[73]....
        /*059c*/ 	.word	0x00004b80
        /*05a0*/ 	.word	0x000000ff
        /*05a4*/ 	.word	0x00000050
        /*05a8*/ 	.short	0x010a
        /*05aa*/ 	.byte	0x06
	.zero		1


	//   ....[74]....
        /*05ac*/ 	.word	0x00004d20
        /*05b0*/ 	.word	0x000000ff
        /*05b4*/ 	.word	0x00000038
        /*05b8*/ 	.short	0x010b
        /*05ba*/ 	.byte	0x06
	.zero		1


	//   ....[75]....
        /*05bc*/ 	.word	0x00004d90
        /*05c0*/ 	.word	0x000000ff
        /*05c4*/ 	.word	0x00000000
        /*05c8*/ 	.short	0x0101
        /*05ca*/ 	.byte	0x08
	.zero		1


	//   ....[76]....
        /*05cc*/ 	.word	0x00004dc0
        /*05d0*/ 	.word	0x000000ff
        /*05d4*/ 	.word	0x00000058
        /*05d8*/ 	.short	0x010a
        /*05da*/ 	.byte	0x06
	.zero		1


	//   ....[77]....
        /*05dc*/ 	.word	0x00004fd0
        /*05e0*/ 	.word	0x000000ff
        /*05e4*/ 	.word	0x00000040
        /*05e8*/ 	.short	0x010b
        /*05ea*/ 	.byte	0x06
	.zero		1


	//   ....[78]....
        /*05ec*/ 	.word	0x00004ff0
        /*05f0*/ 	.word	0x000000ff
        /*05f4*/ 	.word	0x00000000
        /*05f8*/ 	.short	0x0101
        /*05fa*/ 	.byte	0x07
	.zero		1


	//   ....[79]....
        /*05fc*/ 	.word	0x00005020
        /*0600*/ 	.word	0x000000ff
        /*0604*/ 	.word	0x00000048
        /*0608*/ 	.short	0x010a
        /*060a*/ 	.byte	0x06
	.zero		1


	//   ....[80]....
        /*060c*/ 	.word	0x00005040
        /*0610*/ 	.word	0x000000ff
        /*0614*/ 	.word	0x00000050
        /*0618*/ 	.short	0x010a
        /*061a*/ 	.byte	0x06
	.zero		1


	//   ....[81]....
        /*061c*/ 	.word	0x00005080
        /*0620*/ 	.word	0x00000000
        /*0624*/ 	.word	0x00000058
        /*0628*/ 	.short	0x010a
        /*062a*/ 	.byte	0xff
	.zero		1


	//   ....[82]....
        /*062c*/ 	.word	0x000053b0
        /*0630*/ 	.word	0x00000000
        /*0634*/ 	.word	0x00000070
        /*0638*/ 	.short	0x010a
        /*063a*/ 	.byte	0xff
	.zero		1


	//   ....[83]....
        /*063c*/ 	.word	0x000054c0
        /*0640*/ 	.word	0x00000000
        /*0644*/ 	.word	0x00000000
        /*0648*/ 	.short	0x0101
        /*064a*/ 	.byte	0xff
	.zero		1


	//   ....[84]....
        /*064c*/ 	.word	0x00005ef0
        /*0650*/ 	.word	0x00000003
        /*0654*/ 	.word	0x00000030
        /*0658*/ 	.short	0x010a
        /*065a*/ 	.byte	0xff
	.zero		1


	//   ....[85]....
        /*065c*/ 	.word	0x00005f30
        /*0660*/ 	.word	0x000000b9
        /*0664*/ 	.word	0x00000090
        /*0668*/ 	.short	0x010a
        /*066a*/ 	.byte	0xff
	.zero		1


	//   ....[86]....
        /*066c*/ 	.word	0x00006060
        /*0670*/ 	.word	0x00000003
        /*0674*/ 	.word	0x00000030
        /*0678*/ 	.short	0x010a
        /*067a*/ 	.byte	0xff
	.zero		1


	//   ....[87]....
        /*067c*/ 	.word	0x000061a0
        /*0680*/ 	.word	0x00000000
        /*0684*/ 	.word	0x00000000
        /*0688*/ 	.short	0x0101
        /*068a*/ 	.byte	0xff
	.zero		1


	//   ....[88]....
        /*068c*/ 	.word	0x00006220
        /*0690*/ 	.word	0x000000b9
        /*0694*/ 	.word	0x00000090
        /*0698*/ 	.short	0x010a
        /*069a*/ 	.byte	0xff
	.zero		1


	//   ....[89]....
        /*069c*/ 	.word	0x00007600
        /*06a0*/ 	.word	0x00000004
        /*06a4*/ 	.word	0x00000030
        /*06a8*/ 	.short	0x010a
        /*06aa*/ 	.byte	0xff
	.zero		1


	//   ....[90]....
        /*06ac*/ 	.word	0x000076d0
        /*06b0*/ 	.word	0x00000004
        /*06b4*/ 	.word	0x00000030
        /*06b8*/ 	.short	0x010a
        /*06ba*/ 	.byte	0xff
	.zero		1


	//   ....[91]....
        /*06bc*/ 	.word	0x00007830
        /*06c0*/ 	.word	0x00000003
        /*06c4*/ 	.word	0x00000000
        /*06c8*/ 	.short	0x0101
        /*06ca*/ 	.byte	0xff
	.zero		1


	//   ....[92]....
        /*06cc*/ 	.word	0x00008c40
        /*06d0*/ 	.word	0x00000003
        /*06d4*/ 	.word	0x00000030
        /*06d8*/ 	.short	0x010a
        /*06da*/ 	.byte	0xff
	.zero		1


	//   ....[93]....
        /*06dc*/ 	.word	0x00008d10
        /*06e0*/ 	.word	0x00000003
        /*06e4*/ 	.word	0x00000030
        /*06e8*/ 	.short	0x010a
        /*06ea*/ 	.byte	0xff
	.zero		1


	//   ....[94]....
        /*06ec*/ 	.word	0x00008e70
        /*06f0*/ 	.word	0x00000003
        /*06f4*/ 	.word	0x00000000
        /*06f8*/ 	.short	0x0101
        /*06fa*/ 	.byte	0xff
	.zero		1


	//   ....[95]....
        /*06fc*/ 	.word	0x000092e0
        /*0700*/ 	.word	0x000000b9
        /*0704*/ 	.word	0x00000000
        /*0708*/ 	.short	0x0101
        /*070a*/ 	.byte	0xff
	.zero		1


	//   ....[96]....
        /*070c*/ 	.word	0x0000a380
        /*0710*/ 	.word	0x00000003
        /*0714*/ 	.word	0x000000c0
        /*0718*/ 	.short	0x010a
        /*071a*/ 	.byte	0xff
	.zero		1


	//   ....[97]....
        /*071c*/ 	.word	0x0000a3e0
        /*0720*/ 	.word	0x00000002
        /*0724*/ 	.word	0x00000018
        /*0728*/ 	.short	0x010a
        /*072a*/ 	.byte	0xff
	.zero		1


	//   ....[98]....
        /*072c*/ 	.word	0x0000a440
        /*0730*/ 	.word	0x00000002
        /*0734*/ 	.word	0x00000018
        /*0738*/ 	.short	0x010a
        /*073a*/ 	.byte	0xff
	.zero		1


	//   ....[99]....
        /*073c*/ 	.word	0x0000a490
        /*0740*/ 	.word	0x00000002
        /*0744*/ 	.word	0x00000070
        /*0748*/ 	.short	0x010a
        /*074a*/ 	.byte	0xff
	.zero		1


	//   ....[100]....
        /*074c*/ 	.word	0x0000a4f0
        /*0750*/ 	.word	0x00000000
        /*0754*/ 	.word	0x00000000
        /*0758*/ 	.short	0x010a
        /*075a*/ 	.byte	0xff
	.zero		1


	//   ....[101]....
        /*075c*/ 	.word	0x0000a550
        /*0760*/ 	.word	0x00000000
        /*0764*/ 	.word	0x00000000
        /*0768*/ 	.short	0x010a
        /*076a*/ 	.byte	0xff
	.zero		1


	//   ....[102]....
        /*076c*/ 	.word	0x0000a5a0
        /*0770*/ 	.word	0x00000000
        /*0774*/ 	.word	0x000000b0
        /*0778*/ 	.short	0x010a
        /*077a*/ 	.byte	0xff
	.zero		1


	//   ....[103]....
        /*077c*/ 	.word	0x0000a600
        /*0780*/ 	.word	0x00000000
        /*0784*/ 	.word	0x00000080
        /*0788*/ 	.short	0x010a
        /*078a*/ 	.byte	0xff
	.zero		1


	//   ....[104]....
        /*078c*/ 	.word	0x0000a650
        /*0790*/ 	.word	0x00000000
        /*0794*/ 	.word	0x00000070
        /*0798*/ 	.short	0x010a
        /*079a*/ 	.byte	0xff
	.zero		1


	//   ....[105]....
        /*079c*/ 	.word	0x0000a6b0
        /*07a0*/ 	.word	0x00000000
        /*07a4*/ 	.word	0x00000080
        /*07a8*/ 	.short	0x010a
        /*07aa*/ 	.byte	0xff
	.zero		1


	//   ....[106]....
        /*07ac*/ 	.word	0x0000a710
        /*07b0*/ 	.word	0x00000004
        /*07b4*/ 	.word	0x00000008
        /*07b8*/ 	.short	0x010a
        /*07ba*/ 	.byte	0xff
	.zero		1


	//   ....[107]....
        /*07bc*/ 	.word	0x0000a7f0
        /*07c0*/ 	.word	0x00000002
        /*07c4*/ 	.word	0x00000008
        /*07c8*/ 	.short	0x010a
        /*07ca*/ 	.byte	0xff
	.zero		1


	//   ....[108]....
        /*07cc*/ 	.word	0x0000a840
        /*07d0*/ 	.word	0x00000000
        /*07d4*/ 	.word	0x00000070
        /*07d8*/ 	.short	0x010a
        /*07da*/ 	.byte	0xff
	.zero		1


	//   ....[109]....
        /*07dc*/ 	.word	0x0000a8a0
        /*07e0*/ 	.word	0x00000000
        /*07e4*/ 	.word	0x000000a0
        /*07e8*/ 	.short	0x010a
        /*07ea*/ 	.byte	0xff
	.zero		1


	//   ....[110]....
        /*07ec*/ 	.word	0x0000a900
        /*07f0*/ 	.word	0x00000000
        /*07f4*/ 	.word	0x00000000
        /*07f8*/ 	.short	0x010a
        /*07fa*/ 	.byte	0xff
	.zero		1


	//   ....[111]....
        /*07fc*/ 	.word	0x0000a960
        /*0800*/ 	.word	0x00000000
        /*0804*/ 	.word	0x00000000
        /*0808*/ 	.short	0x010a
        /*080a*/ 	.byte	0xff
	.zero		1


	//   ....[112]....
        /*080c*/ 	.word	0x0000a9c0
        /*0810*/ 	.word	0x00000000
        /*0814*/ 	.word	0x000000d0
        /*0818*/ 	.short	0x010a
        /*081a*/ 	.byte	0xff
	.zero		1


	//   ....[113]....
        /*081c*/ 	.word	0x0000aa10
        /*0820*/ 	.word	0x00000000
        /*0824*/ 	.word	0x00000070
        /*0828*/ 	.short	0x010a
        /*082a*/ 	.byte	0xff
	.zero		1


	//   ....[114]....
        /*082c*/ 	.word	0x0000aa70
        /*0830*/ 	.word	0x00000000
        /*0834*/ 	.word	0x00000068
        /*0838*/ 	.short	0x010a
        /*083a*/ 	.byte	0xff
	.zero		1


	//   ....[115]....
        /*083c*/ 	.word	0x0000aad0
        /*0840*/ 	.word	0x00000003
        /*0844*/ 	.word	0x00000048
        /*0848*/ 	.short	0x010a
        /*084a*/ 	.byte	0xff
	.zero		1


	//   ....[116]....
        /*084c*/ 	.word	0x0000ab30
        /*0850*/ 	.word	0x00000003
        /*0854*/ 	.word	0x00000050
        /*0858*/ 	.short	0x010a
        /*085a*/ 	.byte	0xff
	.zero		1


	//   ....[117]....
        /*085c*/ 	.word	0x0000ab90
        /*0860*/ 	.word	0x00000003
        /*0864*/ 	.word	0x00000058
        /*0868*/ 	.short	0x010a
        /*086a*/ 	.byte	0xff
	.zero		1


	//   ....[118]....
        /*086c*/ 	.word	0x0000abf0
        /*0870*/ 	.word	0x00000000
        /*0874*/ 	.word	0x00000048
        /*0878*/ 	.short	0x010a
        /*087a*/ 	.byte	0xff
	.zero		1


	//   ....[119]....
        /*087c*/ 	.word	0x0000ac50
        /*0880*/ 	.word	0x00000000
        /*0884*/ 	.word	0x00000050
        /*0888*/ 	.short	0x010a
        /*088a*/ 	.byte	0xff
	.zero		1


	//   ....[120]....
        /*088c*/ 	.word	0x0000aca0
        /*0890*/ 	.word	0x00000000
        /*0894*/ 	.word	0x00000070
        /*0898*/ 	.short	0x010a
        /*089a*/ 	.byte	0xff
	.zero		1


	//   ....[121]....
        /*089c*/ 	.word	0x0000acf0
        /*08a0*/ 	.word	0x00000003
        /*08a4*/ 	.word	0x00000030
        /*08a8*/ 	.short	0x010a
        /*08aa*/ 	.byte	0xff
	.zero		1


	//   ....[122]....
        /*08ac*/ 	.word	0x0000ad40
        /*08b0*/ 	.word	0x000000b9
        /*08b4*/ 	.word	0x00000090
        /*08b8*/ 	.short	0x010a
        /*08ba*/ 	.byte	0xff
	.zero		1


	//   ....[123]....
        /*08bc*/ 	.word	0x0000ad90
        /*08c0*/ 	.word	0x00000004
        /*08c4*/ 	.word	0x00000030
        /*08c8*/ 	.short	0x010a
        /*08ca*/ 	.byte	0xff
	.zero		1


	//   ....[124]....
        /*08cc*/ 	.word	0x0000ade0
        /*08d0*/ 	.word	0x00000003
        /*08d4*/ 	.word	0x00000030
        /*08d8*/ 	.short	0x010a
        /*08da*/ 	.byte	0xff
	.zero		1


	//----- nvinfo : EIATTR_NUM_MBARRIERS
	.align		4
.L_48:
        /*08dc*/ 	.byte	0x03, 0x38
        /*08de*/ 	.short	0x001b


	//----- nvinfo : EIATTR_EXIT_INSTR_OFFSETS
	.align		4
        /*08e0*/ 	.byte	0x04, 0x1c
        /*08e2*/ 	.short	(.L_50 - .L_49)


	//   ....[0]....
.L_49:
        /*08e4*/ 	.word	0x00002870


	//   ....[1]....
        /*08e8*/ 	.word	0x00002d70


	//   ....[2]....
        /*08ec*/ 	.word	0x00002dd0


	//   ....[3]....
        /*08f0*/ 	.word	0x000041f0


	//   ....[4]....
        /*08f4*/ 	.word	0x000050b0


	//   ....[5]....
        /*08f8*/ 	.word	0x000050f0


	//   ....[6]....
        /*08fc*/ 	.word	0x0000a370


	//----- nvinfo : EIATTR_MAX_THREADS
	.align		4
.L_50:
        /*0900*/ 	.byte	0x04, 0x05
        /*0902*/ 	.short	(.L_52 - .L_51)
.L_51:
        /*0904*/ 	.word	0x00000100
        /*0908*/ 	.word	0x00000001
        /*090c*/ 	.word	0x00000001


	//----- nvinfo : EIATTR_CRS_STACK_SIZE
	.align		4
.L_52:
        /*0910*/ 	.byte	0x04, 0x1e
        /*0912*/ 	.short	(.L_54 - .L_53)
.L_53:
        /*0914*/ 	.word	0x00000000


	//----- nvinfo : EIATTR_CBANK_PARAM_SIZE
	.align		4
.L_54:
        /*0918*/ 	.byte	0x03, 0x19
        /*091a*/ 	.short	0x0800


	//----- nvinfo : EIATTR_PARAM_CBANK
	.align		4
        /*091c*/ 	.byte	0x04, 0x0a
        /*091e*/ 	.short	(.L_56 - .L_55)
	.align		4
.L_55:
        /*0920*/ 	.word	index@(.nv.constant0._ZN7cutlass13device_kernelINS_4gemm6kernel13GemmUniversalIN4cute5tupleIJiiiiEEENS1_10collective13CollectiveMmaINS1_35MainloopSm100TmaUmmaWarpSpecializedILi3ELi2ELi2ENS5_IJNS4_1CILi2EEENSA_ILi1EEESC_EEEEENS5_IJNSA_ILi256EEENSA_ILi192EEESF_EEENS_12float_e4m3_tENS5_IJlSC_lEEESI_SJ_NS4_8TiledMMAINS4_8MMA_AtomIJNS4_10MMA_TraitsINS4_25SM100_MMA_F8F6F4_2x1SM_SSEJSI_SI_fSF_SG_NS4_17integral_constantINS4_4UMMA5MajorELSQ_0EEESR_NSO_INSP_7ScaleInELSS_0EEEST_EEEEEENS4_6LayoutINS5_IJSC_SC_SC_EEENS5_IJNSA_ILi0EEESY_SY_EEEEENS5_IJNS4_10UnderscoreES11_S11_EEEEENS4_18SM100_TMA_2SM_LOADENS4_14ComposedLayoutINS4_7SwizzleILi3ELi4ELi3EEENS4_18smem_ptr_flag_bitsILi8EEENSW_INS5_IJNSA_ILi8EEENSA_ILi128EEEEEENS5_IJS1B_SC_EEEEEEEvNS4_8identityES14_S1F_vS1G_EENS_8epilogue10collective18CollectiveEpilogueINS1I_23Sm100TmaWarpSpecializedILi3ELi2ELi64ELb0ELb0EEEJNS5_IJS1B_SG_SF_EEENS5_IJNSW_IS1B_SC_EENSW_INSA_ILi64EEESC_EEEEESI_SJ_SI_SJ_NS1I_6fusion15FusionCallbacksIS1M_NS1S_17LinearCombinationISI_fSI_fLNS_15FloatRoundStyleE2EEES1N_S1R_JEEENS4_5SM1004TMEM4LOAD26SM100_TMEM_LOAD_32dp32b64xENS4_13SM90_TMA_LOADENS15_INS16_ILi2ELi4ELi3EEES19_NSW_INS5_IJS1A_S1P_EEENS5_IJS1P_SC_EEEEEEENS4_39AutoVectorizingCopyWithAssumedAlignmentILi128EEENS4_14SM90_TMA_STOREES27_S29_S29_EEEvvEEEEvNT_6ParamsE)
        /*0924*/ 	.short	0x0380
        /*0926*/ 	.short	0x0800


	//----- nvinfo : EIATTR_SW_WAR
	.align		4
.L_56:
        /*0928*/ 	.byte	0x04, 0x36
        /*092a*/ 	.short	(.L_58 - .L_57)
.L_57:
        /*092c*/ 	.word	0x00000008
.L_58:


//--------------------- .nv.callgraph             --------------------------
	.section	.nv.callgraph,"",@"SHT_CUDA_CALLGRAPH"
	.align	4
	.sectionentsize	8
	.align		4
        /*0000*/ 	.word	0x00000000
	.align		4
        /*0004*/ 	.word	0xffffffff
	.align		4
        /*0008*/ 	.word	index@(_ZN7cutlass13device_kernelINS_4gemm6kernel13GemmUniversalIN4cute5tupleIJiiiiEEENS1_10collective13CollectiveMmaINS1_35MainloopSm100TmaUmmaWarpSpecializedILi3ELi2ELi2ENS5_IJNS4_1CILi2EEENSA_ILi1EEESC_EEEEENS5_IJNSA_ILi256EEENSA_ILi192EEESF_EEENS_12float_e4m3_tENS5_IJlSC_lEEESI_SJ_NS4_8TiledMMAINS4_8MMA_AtomIJNS4_10MMA_TraitsINS4_25SM100_MMA_F8F6F4_2x1SM_SSEJSI_SI_fSF_SG_NS4_17integral_constantINS4_4UMMA5MajorELSQ_0EEESR_NSO_INSP_7ScaleInELSS_0EEEST_EEEEEENS4_6LayoutINS5_IJSC_SC_SC_EEENS5_IJNSA_ILi0EEESY_SY_EEEEENS5_IJNS4_10UnderscoreES11_S11_EEEEENS4_18SM100_TMA_2SM_LOADENS4_14ComposedLayoutINS4_7SwizzleILi3ELi4ELi3EEENS4_18smem_ptr_flag_bitsILi8EEENSW_INS5_IJNSA_ILi8EEENSA_ILi128EEEEEENS5_IJS1B_SC_EEEEEEEvNS4_8identityES14_S1F_vS1G_EENS_8epilogue10collective18CollectiveEpilogueINS1I_23Sm100TmaWarpSpecializedILi3ELi2ELi64ELb0ELb0EEEJNS5_IJS1B_SG_SF_EEENS5_IJNSW_IS1B_SC_EENSW_INSA_ILi64EEESC_EEEEESI_SJ_SI_SJ_NS1I_6fusion15FusionCallbacksIS1M_NS1S_17LinearCombinationISI_fSI_fLNS_15FloatRoundStyleE2EEES1N_S1R_JEEENS4_5SM1004TMEM4LOAD26SM100_TMEM_LOAD_32dp32b64xENS4_13SM90_TMA_LOADENS15_INS16_ILi2ELi4ELi3EEES19_NSW_INS5_IJS1A_S1P_EEENS5_IJS1P_SC_EEEEEEENS4_39AutoVectorizingCopyWithAssumedAlignmentILi128EEENS4_14SM90_TMA_STOREES27_S29_S29_EEEvvEEEEvNT_6ParamsE)
	.align		4
        /*000c*/ 	.word	index@(__assertfail)
	.align		4
        /*0010*/ 	.word	0x00000000
	.align		4
        /*0014*/ 	.word	0xfffffffe
	.align		4
        /*0018*/ 	.word	0x00000000
	.align		4
        /*001c*/ 	.word	0xfffffffd
	.align		4
        /*0020*/ 	.word	0x00000000
	.align		4
        /*0024*/ 	.word	0xfffffffc


//--------------------- .nv.constant4             --------------------------
	.section	.nv.constant4,"a",@progbits
	.align	8
	.align		8
.nv.constant4:
        /*0000*/ 	.dword	__assertfail
	.align		8
        /*0008*/ 	.dword	__unnamed_1
	.align		8
        /*0010*/ 	.dword	__unnamed_2
	.align		8
        /*0018*/ 	.dword	__unnamed_3
	.align		8
        /*0020*/ 	.dword	_ZN40_INTERNAL_5e3dc4f2_4_k_cu_8e99dec4_172764cuda3std3__45__cpo5beginE
	.align		8
        /*0028*/ 	.dword	_ZN40_INTERNAL_5e3dc4f2_4_k_cu_8e99dec4_172764cuda3std3__45__cpo3endE
	.align		8
        /*0030*/ 	.dword	_ZN40_INTERNAL_5e3dc4f2_4_k_cu_8e99dec4_172764cuda3std3__45__cpo6cbeginE
	.align		8
        /*0038*/ 	.dword	_ZN40_INTERNAL_5e3dc4f2_4_k_cu_8e99dec4_172764cuda3std3__45__cpo4cendE
	.align		8
        /*0040*/ 	.dword	_ZN40_INTERNAL_5e3dc4f2_4_k_cu_8e99dec4_172764cuda3std3__442_GLOBAL__N__5e3dc4f2_4_k_cu_8e99dec4_172766ignoreE
	.align		8
        /*0048*/ 	.dword	_ZN40_INTERNAL_5e3dc4f2_4_k_cu_8e99dec4_172764cuda3std3__419piecewise_constructE
	.align		8
        /*0050*/ 	.dword	_ZN40_INTERNAL_5e3dc4f2_4_k_cu_8e99dec4_172764cuda3std3__48in_placeE
	.align		8
        /*0058*/ 	.dword	_ZN40_INTERNAL_5e3dc4f2_4_k_cu_8e99dec4_172764cuda3std6ranges3__45__cpo4swapE
	.align		8
        /*0060*/ 	.dword	_ZN40_INTERNAL_5e3dc4f2_4_k_cu_8e99dec4_172764cuda3std6ranges3__45__cpo9iter_moveE
	.align		8
        /*0068*/ 	.dword	_ZN40_INTERNAL_5e3dc4f2_4_k_cu_8e99dec4_172764cute7productE
	.align		8
        /*0070*/ 	.dword	_ZN40_INTERNAL_5e3dc4f2_4_k_cu_8e99dec4_172764cute1_E
	.align		8
        /*0078*/ 	.dword	$str$25
	.align		8
        /*0080*/ 	.dword	$str$26
	.align		8
        /*0088*/ 	.dword	$str$27
	.align		8
        /*0090*/ 	.dword	$str$28


//--------------------- .text._ZN7cutlass13device_kernelINS_4gemm6kernel13GemmUniversalIN4cute5tupleIJiiiiEEENS1_10collective13CollectiveMmaINS1_35MainloopSm100TmaUmmaWarpSpecializedILi3ELi2ELi2ENS5_IJNS4_1CILi2EEENSA_ILi1EEESC_EEEEENS5_IJNSA_ILi256EEENSA_ILi192EEESF_EEENS_12float_e4m3_tENS5_IJlSC_lEEESI_SJ_NS4_8TiledMMAINS4_8MMA_AtomIJNS4_10MMA_TraitsINS4_25SM100_MMA_F8F6F4_2x1SM_SSEJSI_SI_fSF_SG_NS4_17integral_constantINS4_4UMMA5MajorELSQ_0EEESR_NSO_INSP_7ScaleInELSS_0EEEST_EEEEEENS4_6LayoutINS5_IJSC_SC_SC_EEENS5_IJNSA_ILi0EEESY_SY_EEEEENS5_IJNS4_10UnderscoreES11_S11_EEEEENS4_18SM100_TMA_2SM_LOADENS4_14ComposedLayoutINS4_7SwizzleILi3ELi4ELi3EEENS4_18smem_ptr_flag_bitsILi8EEENSW_INS5_IJNSA_ILi8EEENSA_ILi128EEEEEENS5_IJS1B_SC_EEEEEEEvNS4_8identityES14_S1F_vS1G_EENS_8epilogue10collective18CollectiveEpilogueINS1I_23Sm100TmaWarpSpecializedILi3ELi2ELi64ELb0ELb0EEEJNS5_IJS1B_SG_SF_EEENS5_IJNSW_IS1B_SC_EENSW_INSA_ILi64EEESC_EEEEESI_SJ_SI_SJ_NS1I_6fusion15FusionCallbacksIS1M_NS1S_17LinearCombinationISI_fSI_fLNS_15FloatRoundStyleE2EEES1N_S1R_JEEENS4_5SM1004TMEM4LOAD26SM100_TMEM_LOAD_32dp32b64xENS4_13SM90_TMA_LOADENS15_INS16_ILi2ELi4ELi3EEES19_NSW_INS5_IJS1A_S1P_EEENS5_IJS1P_SC_EEEEEEENS4_39AutoVectorizingCopyWithAssumedAlignmentILi128EEENS4_14SM90_TMA_STOREES27_S29_S29_EEEvvEEEEvNT_6ParamsE --------------------------
	.section	.text._ZN7cutlass13device_kernelINS_4gemm6kernel13GemmUniversalIN4cute5tupleIJiiiiEEENS1_10collective13CollectiveMmaINS1_35MainloopSm100TmaUmmaWarpSpecializedILi3ELi2ELi2ENS5_IJNS4_1CILi2EEENSA_ILi1EEESC_EEEEENS5_IJNSA_ILi256EEENSA_ILi192EEESF_EEENS_12float_e4m3_tENS5_IJlSC_lEEESI_SJ_NS4_8TiledMMAINS4_8MMA_AtomIJNS4_10MMA_TraitsINS4_25SM100_MMA_F8F6F4_2x1SM_SSEJSI_SI_fSF_SG_NS4_17integral_constantINS4_4UMMA5MajorELSQ_0EEESR_NSO_INSP_7ScaleInELSS_0EEEST_EEEEEENS4_6LayoutINS5_IJSC_SC_SC_EEENS5_IJNSA_ILi0EEESY_SY_EEEEENS5_IJNS4_10UnderscoreES11_S11_EEEEENS4_18SM100_TMA_2SM_LOADENS4_14ComposedLayoutINS4_7SwizzleILi3ELi4ELi3EEENS4_18smem_ptr_flag_bitsILi8EEENSW_INS5_IJNSA_ILi8EEENSA_ILi128EEEEEENS5_IJS1B_SC_EEEEEEEvNS4_8identityES14_S1F_vS1G_EENS_8epilogue10collective18CollectiveEpilogueINS1I_23Sm100TmaWarpSpecializedILi3ELi2ELi64ELb0ELb0EEEJNS5_IJS1B_SG_SF_EEENS5_IJNSW_IS1B_SC_EENSW_INSA_ILi64EEESC_EEEEESI_SJ_SI_SJ_NS1I_6fusion15FusionCallbacksIS1M_NS1S_17LinearCombinationISI_fSI_fLNS_15FloatRoundStyleE2EEES1N_S1R_JEEENS4_5SM1004TMEM4LOAD26SM100_TMEM_LOAD_32dp32b64xENS4_13SM90_TMA_LOADENS15_INS16_ILi2ELi4ELi3EEES19_NSW_INS5_IJS1A_S1P_EEENS5_IJS1P_SC_EEEEEEENS4_39AutoVectorizingCopyWithAssumedAlignmentILi128EEENS4_14SM90_TMA_STOREES27_S29_S29_EEEvvEEEEvNT_6ParamsE,"ax",@progbits
	.align	128
.text._ZN7cutlass13device_kernelINS_4gemm6kernel13GemmUniversalIN4cute5tupleIJiiiiEEENS1_10collective13CollectiveMmaINS1_35MainloopSm100TmaUmmaWarpSpecializedILi3ELi2ELi2ENS5_IJNS4_1CILi2EEENSA_ILi1EEESC_EEEEENS5_IJNSA_ILi256EEENSA_ILi192EEESF_EEENS_12float_e4m3_tENS5_IJlSC_lEEESI_SJ_NS4_8TiledMMAINS4_8MMA_AtomIJNS4_10MMA_TraitsINS4_25SM100_MMA_F8F6F4_2x1SM_SSEJSI_SI_fSF_SG_NS4_17integral_constantINS4_4UMMA5MajorELSQ_0EEESR_NSO_INSP_7ScaleInELSS_0EEEST_EEEEEENS4_6LayoutINS5_IJSC_SC_SC_EEENS5_IJNSA_ILi0EEESY_SY_EEEEENS5_IJNS4_10UnderscoreES11_S11_EEEEENS4_18SM100_TMA_2SM_LOADENS4_14ComposedLayoutINS4_7SwizzleILi3ELi4ELi3EEENS4_18smem_ptr_flag_bitsILi8EEENSW_INS5_IJNSA_ILi8EEENSA_ILi128EEEEEENS5_IJS1B_SC_EEEEEEEvNS4_8identityES14_S1F_vS1G_EENS_8epilogue10collective18CollectiveEpilogueINS1I_23Sm100TmaWarpSpecializedILi3ELi2ELi64ELb0ELb0EEEJNS5_IJS1B_SG_SF_EEENS5_IJNSW_IS1B_SC_EENSW_INSA_ILi64EEESC_EEEEESI_SJ_SI_SJ_NS1I_6fusion15FusionCallbacksIS1M_NS1S_17LinearCombinationISI_fSI_fLNS_15FloatRoundStyleE2EEES1N_S1R_JEEENS4_5SM1004TMEM4LOAD26SM100_TMEM_LOAD_32dp32b64xENS4_13SM90_TMA_LOADENS15_INS16_ILi2ELi4ELi3EEES19_NSW_INS5_IJS1A_S1P_EEENS5_IJS1P_SC_EEEEEEENS4_39AutoVectorizingCopyWithAssumedAlignmentILi128EEENS4_14SM90_TMA_STOREES27_S29_S29_EEEvvEEEEvNT_6ParamsE:
        .type           _ZN7cutlass13device_kernelINS_4gemm6kernel13GemmUniversalIN4cute5tupleIJiiiiEEENS1_10collective13CollectiveMmaINS1_35MainloopSm100TmaUmmaWarpSpecializedILi3ELi2ELi2ENS5_IJNS4_1CILi2EEENSA_ILi1EEESC_EEEEENS5_IJNSA_ILi256EEENSA_ILi192EEESF_EEENS_12float_e4m3_tENS5_IJlSC_lEEESI_SJ_NS4_8TiledMMAINS4_8MMA_AtomIJNS4_10MMA_TraitsINS4_25SM100_MMA_F8F6F4_2x1SM_SSEJSI_SI_fSF_SG_NS4_17integral_constantINS4_4UMMA5MajorELSQ_0EEESR_NSO_INSP_7ScaleInELSS_0EEEST_EEEEEENS4_6LayoutINS5_IJSC_SC_SC_EEENS5_IJNSA_ILi0EEESY_SY_EEEEENS5_IJNS4_10UnderscoreES11_S11_EEEEENS4_18SM100_TMA_2SM_LOADENS4_14ComposedLayoutINS4_7SwizzleILi3ELi4ELi3EEENS4_18smem_ptr_flag_bitsILi8EEENSW_INS5_IJNSA_ILi8EEENSA_ILi128EEEEEENS5_IJS1B_SC_EEEEEEEvNS4_8identityES14_S1F_vS1G_EENS_8epilogue10collective18CollectiveEpilogueINS1I_23Sm100TmaWarpSpecializedILi3ELi2ELi64ELb0ELb0EEEJNS5_IJS1B_SG_SF_EEENS5_IJNSW_IS1B_SC_EENSW_INSA_ILi64EEESC_EEEEESI_SJ_SI_SJ_NS1I_6fusion15FusionCallbacksIS1M_NS1S_17LinearCombinationISI_fSI_fLNS_15FloatRoundStyleE2EEES1N_S1R_JEEENS4_5SM1004TMEM4LOAD26SM100_TMEM_LOAD_32dp32b64xENS4_13SM90_TMA_LOADENS15_INS16_ILi2ELi4ELi3EEES19_NSW_INS5_IJS1A_S1P_EEENS5_IJS1P_SC_EEEEEEENS4_39AutoVectorizingCopyWithAssumedAlignmentILi128EEENS4_14SM90_TMA_STOREES27_S29_S29_EEEvvEEEEvNT_6ParamsE,@function
        .size           _ZN7cutlass13device_kernelINS_4gemm6kernel13GemmUniversalIN4cute5tupleIJiiiiEEENS1_10collective13CollectiveMmaINS1_35MainloopSm100TmaUmmaWarpSpecializedILi3ELi2ELi2ENS5_IJNS4_1CILi2EEENSA_ILi1EEESC_EEEEENS5_IJNSA_ILi256EEENSA_ILi192EEESF_EEENS_12float_e4m3_tENS5_IJlSC_lEEESI_SJ_NS4_8TiledMMAINS4_8MMA_AtomIJNS4_10MMA_TraitsINS4_25SM100_MMA_F8F6F4_2x1SM_SSEJSI_SI_fSF_SG_NS4_17integral_constantINS4_4UMMA5MajorELSQ_0EEESR_NSO_INSP_7ScaleInELSS_0EEEST_EEEEEENS4_6LayoutINS5_IJSC_SC_SC_EEENS5_IJNSA_ILi0EEESY_SY_EEEEENS5_IJNS4_10UnderscoreES11_S11_EEEEENS4_18SM100_TMA_2SM_LOADENS4_14ComposedLayoutINS4_7SwizzleILi3ELi4ELi3EEENS4_18smem_ptr_flag_bitsILi8EEENSW_INS5_IJNSA_ILi8EEENSA_ILi128EEEEEENS5_IJS1B_SC_EEEEEEEvNS4_8identityES14_S1F_vS1G_EENS_8epilogue10collective18CollectiveEpilogueINS1I_23Sm100TmaWarpSpecializedILi3ELi2ELi64ELb0ELb0EEEJNS5_IJS1B_SG_SF_EEENS5_IJNSW_IS1B_SC_EENSW_INSA_ILi64EEESC_EEEEESI_SJ_SI_SJ_NS1I_6fusion15FusionCallbacksIS1M_NS1S_17LinearCombinationISI_fSI_fLNS_15FloatRoundStyleE2EEES1N_S1R_JEEENS4_5SM1004TMEM4LOAD26SM100_TMEM_LOAD_32dp32b64xENS4_13SM90_TMA_LOADENS15_INS16_ILi2ELi4ELi3EEES19_NSW_INS5_IJS1A_S1P_EEENS5_IJS1P_SC_EEEEEEENS4_39AutoVectorizingCopyWithAssumedAlignmentILi128EEENS4_14SM90_TMA_STOREES27_S29_S29_EEEvvEEEEvNT_6ParamsE,(.L_x_173 - _ZN7cutlass13device_kernelINS_4gemm6kernel13GemmUniversalIN4cute5tupleIJiiiiEEENS1_10collective13CollectiveMmaINS1_35MainloopSm100TmaUmmaWarpSpecializedILi3ELi2ELi2ENS5_IJNS4_1CILi2EEENSA_ILi1EEESC_EEEEENS5_IJNSA_ILi256EEENSA_ILi192EEESF_EEENS_12float_e4m3_tENS5_IJlSC_lEEESI_SJ_NS4_8TiledMMAINS4_8MMA_AtomIJNS4_10MMA_TraitsINS4_25SM100_MMA_F8F6F4_2x1SM_SSEJSI_SI_fSF_SG_NS4_17integral_constantINS4_4UMMA5MajorELSQ_0EEESR_NSO_INSP_7ScaleInELSS_0EEEST_EEEEEENS4_6LayoutINS5_IJSC_SC_SC_EEENS5_IJNSA_ILi0EEESY_SY_EEEEENS5_IJNS4_10UnderscoreES11_S11_EEEEENS4_18SM100_TMA_2SM_LOADENS4_14ComposedLayoutINS4_7SwizzleILi3ELi4ELi3EEENS4_18smem_ptr_flag_bitsILi8EEENSW_INS5_IJNSA_ILi8EEENSA_ILi128EEEEEENS5_IJS1B_SC_EEEEEEEvNS4_8identityES14_S1F_vS1G_EENS_8epilogue10collective18CollectiveEpilogueINS1I_23Sm100TmaWarpSpecializedILi3ELi2ELi64ELb0ELb0EEEJNS5_IJS1B_SG_SF_EEENS5_IJNSW_IS1B_SC_EENSW_INSA_ILi64EEESC_EEEEESI_SJ_SI_SJ_NS1I_6fusion15FusionCallbacksIS1M_NS1S_17LinearCombinationISI_fSI_fLNS_15FloatRoundStyleE2EEES1N_S1R_JEEENS4_5SM1004TMEM4LOAD26SM100_TMEM_LOAD_32dp32b64xENS4_13SM90_TMA_LOADENS15_INS16_ILi2ELi4ELi3EEES19_NSW_INS5_IJS1A_S1P_EEENS5_IJS1P_SC_EEEEEEENS4_39AutoVectorizingCopyWithAssumedAlignmentILi128EEENS4_14SM90_TMA_STOREES27_S29_S29_EEEvvEEEEvNT_6ParamsE)
        .other          _ZN7cutlass13device_kernelINS_4gemm6kernel13GemmUniversalIN4cute5tupleIJiiiiEEENS1_10collective13CollectiveMmaINS1_35MainloopSm100TmaUmmaWarpSpecializedILi3ELi2ELi2ENS5_IJNS4_1CILi2EEENSA_ILi1EEESC_EEEEENS5_IJNSA_ILi256EEENSA_ILi192EEESF_EEENS_12float_e4m3_tENS5_IJlSC_lEEESI_SJ_NS4_8TiledMMAINS4_8MMA_AtomIJNS4_10MMA_TraitsINS4_25SM100_MMA_F8F6F4_2x1SM_SSEJSI_SI_fSF_SG_NS4_17integral_constantINS4_4UMMA5MajorELSQ_0EEESR_NSO_INSP_7ScaleInELSS_0EEEST_EEEEEENS4_6LayoutINS5_IJSC_SC_SC_EEENS5_IJNSA_ILi0EEESY_SY_EEEEENS5_IJNS4_10UnderscoreES11_S11_EEEEENS4_18SM100_TMA_2SM_LOADENS4_14ComposedLayoutINS4_7SwizzleILi3ELi4ELi3EEENS4_18smem_ptr_flag_bitsILi8EEENSW_INS5_IJNSA_ILi8EEENSA_ILi128EEEEEENS5_IJS1B_SC_EEEEEEEvNS4_8identityES14_S1F_vS1G_EENS_8epilogue10collective18CollectiveEpilogueINS1I_23Sm100TmaWarpSpecializedILi3ELi2ELi64ELb0ELb0EEEJNS5_IJS1B_SG_SF_EEENS5_IJNSW_IS1B_SC_EENSW_INSA_ILi64EEESC_EEEEESI_SJ_SI_SJ_NS1I_6fusion15FusionCallbacksIS1M_NS1S_17LinearCombinationISI_fSI_fLNS_15FloatRoundStyleE2EEES1N_S1R_JEEENS4_5SM1004TMEM4LOAD26SM100_TMEM_LOAD_32dp32b64xENS4_13SM90_TMA_LOADENS15_INS16_ILi2ELi4ELi3EEES19_NSW_INS5_IJS1A_S1P_EEENS5_IJS1P_SC_EEEEEEENS4_39AutoVectorizingCopyWithAssumedAlignmentILi128EEENS4_14SM90_TMA_STOREES27_S29_S29_EEEvvEEEEvNT_6ParamsE,@"STO_CUDA_ENTRY STV_DEFAULT"
_ZN7cutlass13device_kernelINS_4gemm6kernel13GemmUniversalIN4cute5tupleIJiiiiEEENS1_10collective13CollectiveMmaINS1_35MainloopSm100TmaUmmaWarpSpecializedILi3ELi2ELi2ENS5_IJNS4_1CILi2EEENSA_ILi1EEESC_EEEEENS5_IJNSA_ILi256EEENSA_ILi192EEESF_EEENS_12float_e4m3_tENS5_IJlSC_lEEESI_SJ_NS4_8TiledMMAINS4_8MMA_AtomIJNS4_10MMA_TraitsINS4_25SM100_MMA_F8F6F4_2x1SM_SSEJSI_SI_fSF_SG_NS4_17integral_constantINS4_4UMMA5MajorELSQ_0EEESR_NSO_INSP_7ScaleInELSS_0EEEST_EEEEEENS4_6LayoutINS5_IJSC_SC_SC_EEENS5_IJNSA_ILi0EEESY_SY_EEEEENS5_IJNS4_10UnderscoreES11_S11_EEEEENS4_18SM100_TMA_2SM_LOADENS4_14ComposedLayoutINS4_7SwizzleILi3ELi4ELi3EEENS4_18smem_ptr_flag_bitsILi8EEENSW_INS5_IJNSA_ILi8EEENSA_ILi128EEEEEENS5_IJS1B_SC_EEEEEEEvNS4_8identityES14_S1F_vS1G_EENS_8epilogue10collective18CollectiveEpilogueINS1I_23Sm100TmaWarpSpecializedILi3ELi2ELi64ELb0ELb0EEEJNS5_IJS1B_SG_SF_EEENS5_IJNSW_IS1B_SC_EENSW_INSA_ILi64EEESC_EEEEESI_SJ_SI_SJ_NS1I_6fusion15FusionCallbacksIS1M_NS1S_17LinearCombinationISI_fSI_fLNS_15FloatRoundStyleE2EEES1N_S1R_JEEENS4_5SM1004TMEM4LOAD26SM100_TMEM_LOAD_32dp32b64xENS4_13SM90_TMA_LOADENS15_INS16_ILi2ELi4ELi3EEES19_NSW_INS5_IJS1A_S1P_EEENS5_IJS1P_SC_EEEEEEENS4_39AutoVectorizingCopyWithAssumedAlignmentILi128EEENS4_14SM90_TMA_STOREES27_S29_S29_EEEvvEEEEvNT_6ParamsE:
[----:B------:R-:W1:Y:S01]  /*0000*/  LDC R1, c[0x0][0x37c] ;  /* 0x0000df00ff017b82 */ /* 0x000e620000000800 */
[----:B------:R-:W2:Y:S01]  /*0010*/  S2R R180, SR_TID.X ;  /* 0x0000000000b47919 */ /* 0x000ea20000002100 */
[----:B------:R-:W3:Y:S06]  /*0020*/  LDCU.64 UR4, c[0x0][0x890] ;  /* 0x00011200ff0477ac */ /* 0x000eec0008000a00 */
[----:B------:R-:W4:Y:S01]  /*0030*/  S2UR UR37, SR_CgaCtaId ;  /* 0x00000000002579c3 */ /* 0x000f220000008800 */
[----:B------:R-:W-:Y:S02]  /*0040*/  PRMT R167, RZ, 0x7610, R167 ;  /* 0x00007610ffa77816 */ /* 0x000fe400000000a7 */
[----:B------:R-:W-:Y:S01]  /*0050*/  ELECT P1, URZ, PT ;  /* 0x0000000000ff782f */ /* 0x000fe20003820000 */
[----:B------:R-:W1:Y:S01]  /*0060*/  LDCU.64 UR46, c[0x0][0x358] ;  /* 0x00006b00ff2e77ac */ /* 0x000e620008000a00 */
[----:B---3--:R-:W-:-:S04]  /*0070*/  UISETP.NE.U32.AND UP0, UPT, UR4, URZ, UPT ;  /* 0x000000ff0400728c */ /* 0x008fc8000bf05070 */
[----:B------:R-:W-:Y:S02]  /*0080*/  UISETP.NE.AND.EX UP0, UPT, UR5, URZ, UPT, UP0 ;  /* 0x000000ff0500728c */ /* 0x000fe4000bf05300 */
[----:B----4-:R-:W-:Y:S02]  /*0090*/  ULOP3.LUT UR9, UR37, 0x1, URZ, 0xc0, !UPT ;  /* 0x0000000125097892 */ /* 0x010fe4000f8ec0ff */
[----:B------:R-:W-:Y:S01]  /*00a0*/  ULOP3.LUT UR8, UR37, 0x1, URZ, 0x3c, !UPT ;  /* 0x0000000125087892 */ /* 0x000fe2000f8e3cff */
[----:B--2---:R-:W-:-:S05]  /*00b0*/  SHF.R.U32.HI R168, RZ, 0x5, R180 ;  /* 0x00000005ffa87819 */ /* 0x004fca00000116b4 */
[----:B------:R-:W2:Y:S02]  /*00c0*/  SHFL.IDX PT, R0, R168, RZ, 0x1f ;  /* 0x00001fffa8007589 */ /* 0x000ea400000e0000 */
[----:B--2---:R-:W-:Y:S01]  /*00d0*/  R2UR UR10, R0 ;  /* 0x00000000000a72ca */ /* 0x004fe200000e0000 */
[----:B-1----:R-:W-:-:S14]  /*00e0*/  BRA.U UP0, `(.L_x_0) ;  /* 0x00000001002c7547 */ /* 0x002fdc000b800000 */
[----:B------:R-:W1:Y:S02]  /*00f0*/  LDCU.64 UR6, c[0x0][0x888] ;  /* 0x00011100ff0677ac */ /* 0x000e640008000a00 */
[----:B-1----:R-:W-:-:S04]  /*0100*/  UISETP.NE.U32.AND UP0, UPT, UR6, URZ, UPT ;  /* 0x000000ff0600728c */ /* 0x002fc8000bf05070 */
[----:B------:R-:W-:-:S09]  /*0110*/  UISETP.NE.AND.EX UP0, UPT, UR7, URZ, UPT, UP0 ;  /* 0x000000ff0700728c */ /* 0x000fd2000bf05300 */
[----:B------:R-:W-:Y:S05]  /*0120*/  BRA.U !UP0, `(.L_x_1) ;  /* 0x0000000108107547 */ /* 0x000fea000b800000 */
[----:B------:R-:W1:Y:S02]  /*0130*/  LDC.64 R2, c[0x0][0x888] ;  /* 0x00022200ff027b82 */ /* 0x000e640000000a00 */
[----:B-1----:R1:W5:Y:S01]  /*0140*/  LDG.E R81, desc[UR46][R2.64] ;  /* 0x0000002e02517981 */ /* 0x002362000c1e1900 */
[----:B------:R-:W-:Y:S01]  /*0150*/  HFMA2 R167, -RZ, RZ, 0, 5.9604644775390625e-08 ;  /* 0x00000001ffa77431 */ /* 0x000fe200000001ff */
[----:B------:R-:W-:Y:S05]  /*0160*/  BRA `(.L_x_0) ;  /* 0x00000000000c7947 */ /* 0x000fea0003800000 */
.L_x_1:
[----:B------:R-:W1:Y:S01]  /*0170*/  LDCU UR6, c[0x0][0x880] ;  /* 0x00011000ff0677ac */ /* 0x000e620008000800 */
[----:B------:R-:W-:Y:S01]  /*0180*/  HFMA2 R167, -RZ, RZ, 0, 5.9604644775390625e-08 ;  /* 0x00000001ffa77431 */ /* 0x000fe200000001ff */
[----:B-1----:R-:W-:-:S07]  /*0190*/  MOV R81, UR6 ;  /* 0x0000000600517c02 */ /* 0x002fce0008000f00 */
.L_x_0:
[----:B------:R-:W2:Y:S02]  /*01a0*/  LDCU.64 UR6, c[0x0][0x8b0] ;  /* 0x00011600ff0677ac */ /* 0x000ea40008000a00 */
[----:B--2---:R-:W-:-:S04]  /*01b0*/  UISETP.NE.U32.AND UP0, UPT, UR6, URZ, UPT ;  /* 0x000000ff0600728c */ /* 0x004fc8000bf05070 */
[----:B------:R-:W-:-:S09]  /*01c0*/  UISETP.NE.AND.EX UP0, UPT, UR7, URZ, UPT, UP0 ;  /* 0x000000ff0700728c */ /* 0x000fd2000bf05300 */
[----:B------:R-:W-:Y:S05]  /*01d0*/  BRA.U UP0, `(.L_x_2) ;  /* 0x0000000100247547 */ /* 0x000fea000b800000 */
[----:B------:R-:W2:Y:S02]  /*01e0*/  LDCU.64 UR6, c[0x0][0x8a8] ;  /* 0x00011500ff0677ac */ /* 0x000ea40008000a00 */
[----:B--2---:R-:W-:-:S04]  /*01f0*/  UISETP.NE.U32.AND UP0, UPT, UR6, URZ, UPT ;  /* 0x000000ff0600728c */ /* 0x004fc8000bf05070 */
[----:B------:R-:W-:-:S09]  /*0200*/  UISETP.NE.AND.EX UP0, UPT, UR7, URZ, UPT, UP0 ;  /* 0x000000ff0700728c */ /* 0x000fd2000bf05300 */
[----:B------:R-:W-:Y:S05]  /*0210*/  BRA.U !UP0, `(.L_x_3) ;  /* 0x00000001080c7547 */ /* 0x000fea000b800000 */
[----:B------:R-:W2:Y:S02]  /*0220*/  LDC.64 R76, c[0x0][0x8a8] ;  /* 0x00022a00ff4c7b82 */ /* 0x000ea40000000a00 */
[----:B--2---:R2:W5:Y:S01]  /*0230*/  LDG.E R76, desc[UR46][R76.64] ;  /* 0x0000002e4c4c7981 */ /* 0x004562000c1e1900 */
[----:B------:R-:W-:Y:S05]  /*0240*/  BRA `(.L_x_2) ;  /* 0x0000000000087947 */ /* 0x000fea0003800000 */
.L_x_3:
[----:B------:R-:W2:Y:S02]  /*0250*/  LDCU UR6, c[0x0][0x8a0] ;  /* 0x00011400ff0677ac */ /* 0x000ea40008000800 */
[----:B--2---:R-:W-:Y:S02]  /*0260*/  MOV R76, UR6 ;  /* 0x00000006004c7c02 */ /* 0x004fe40008000f00 */
.L_x_2:
[----:B------:R-:W-:Y:S01]  /*0270*/  IMAD.U32 R0, RZ, RZ, UR10 ;  /* 0x0000000aff007e24 */ /* 0x000fe2000f8e00ff */
[----:B------:R-:W-:Y:S04]  /*0280*/  BSSY.RECONVERGENT B0, `(.L_x_4) ;  /* 0x000000c000007945 */ /* 0x000fe80003800200 */
[C---:B------:R-:W-:Y:S02]  /*0290*/  ISETP.NE.OR P2, PT, R0.reuse, 0x1, !P1 ;  /* 0x000000010000780c */ /* 0x040fe40004f45670 */
[----:B------:R-:W-:-:S11]  /*02a0*/  ISETP.NE.OR P0, PT, R0, 0x3, !P1 ;  /* 0x000000030000780c */ /* 0x000fd60004f05670 */
[----:B------:R-:W-:Y:S05]  /*02b0*/  @P2 BRA `(.L_x_5) ;  /* 0x0000000000202947 */ /* 0x000fea0003800000 */
[----:B------:R-:W3:Y:S02]  /*02c0*/  LDCU.64 UR6, c[0x0][0x348] ;  /* 0x00006900ff0677ac */ /* 0x000ee40008000a00 */
[----:B---3--:R-:W-:Y:S02]  /*02d0*/  UIADD3 UR12, UP1, UPT, UR6, 0x80, URZ ;  /* 0x00000080060c7890 */ /* 0x008fe4000ff3e0ff */
[----:B------:R-:W-:Y:S02]  /*02e0*/  UIADD3 UR6, UP0, UPT, UR6, 0x180, URZ ;  /* 0x0000018006067890 */ /* 0x000fe4000ff1e0ff */
[----:B------:R-:W-:Y:S02]  /*02f0*/  UIADD3.X UR13, UPT, UPT, URZ, UR7, URZ, UP1, !UPT ;  /* 0x00000007ff0d7290 */ /* 0x000fe40008ffe4ff */
[----:B------:R-:W-:-:S07]  /*0300*/  UIADD3.X UR7, UPT, UPT, URZ, UR7, URZ, UP0, !UPT ;  /* 0x00000007ff077290 */ /* 0x000fce00087fe4ff */
[----:B------:R3:W-:Y:S02]  /*0310*/  UTMACCTL.PF [UR12] ;  /* 0x000000000c0079b9 */ /* 0x0007e40008040000 */
[----:B------:R3:W-:Y:S02]  /*0320*/  UTMACCTL.PF [UR6] ;  /* 0x00000000060079b9 */ /* 0x0007e40008040000 */
[----:B---3--:R-:W-:Y:S01]  /*0330*/  NOP ;  /* 0x0000000000007918 */ /* 0x008fe20000000000 */
.L_x_5:
[----:B------:R-:W-:Y:S05]  /*0340*/  BSYNC.RECONVERGENT B0 ;  /* 0x0000000000007941 */ /* 0x000fea0003800200 */
.L_x_4:
[----:B------:R-:W-:Y:S04]  /*0350*/  BSSY.RECONVERGENT B0, `(.L_x_6) ;  /* 0x000000a000007945 */ /* 0x000fe80003800200 */
        /* <DEDUP_REMOVED lines=9> */
.L_x_7:
[----:B------:R-:W-:Y:S05]  /*03f0*/  BSYNC.RECONVERGENT B0 ;  /* 0x0000000000007941 */ /* 0x000fea0003800200 */
.L_x_6:
[----:B------:R-:W3:Y:S01]  /*0400*/  LDCU.64 UR6, c[0x0][0x888] ;  /* 0x00011100ff0677ac */ /* 0x000ee20008000a00 */
[----:B------:R-:W-:Y:S02]  /*0410*/  UISETP.EQ.U32.AND UP1, UPT, UR4, URZ, UPT ;  /* 0x000000ff0400728c */ /* 0x000fe4000bf22070 */
[----:B------:R-:W-:Y:S02]  /*0420*/  UPLOP3.LUT UP5, UPT, UPT, UPT, UPT, 0x80, 0x8 ;  /* 0x000000000008789c */ /* 0x000fe40003faf070 */
[----:B---3--:R-:W-:-:S04]  /*0430*/  UISETP.NE.U32.AND UP0, UPT, UR6, URZ, UPT ;  /* 0x000000ff0600728c */ /* 0x008fc8000bf05070 */
[----:B------:R-:W-:-:S04]  /*0440*/  UISETP.NE.AND.EX UP0, UPT, UR7, URZ, UPT, UP0 ;  /* 0x000000ff0700728c */ /* 0x000fc8000bf05300 */
[----:B------:R-:W-:-:S04]  /*0450*/  UISETP.EQ.OR.EX UP2, UPT, UR5, URZ, !UP0, UP1 ;  /* 0x000000ff0500728c */ /* 0x000fc8000c742710 */
[----:B------:R-:W-:-:S05]  /*0460*/  UP2UR UR51, UPR, URZ, 0x4 ;  /* 0x00000004ff337883 */ /* 0x000fca0008000000 */
[----:B------:R-:W-:Y:S07]  /*0470*/  BRA.U !UP2, `(.L_x_8) ;  /* 0x000000010a207547 */ /* 0x000fee000b800000 */
[----:B------:R-:W-:Y:S01]  /*0480*/  UISETP.NE.U32.AND UP2, UPT, UR4, URZ, UPT ;  /* 0x000000ff0400728c */ /* 0x000fe2000bf45070 */
[----:B-----5:R-:W-:Y:S01]  /*0490*/  FSETP.NEU.AND P0, PT, R81, RZ, PT ;  /* 0x000000ff5100720b */ /* 0x020fe20003f0d000 */
[----:B------:R-:W-:Y:S02]  /*04a0*/  USEL UR4, URZ, 0xffffffff, UP0 ;  /* 0xffffffffff047887 */ /* 0x000fe40008000000 */
[----:B------:R-:W-:-:S10]  /*04b0*/  UISETP.NE.AND.EX UP2, UPT, UR5, URZ, UPT, UP2 ;  /* 0x000000ff0500728c */ /* 0x000fd4000bf45320 */
[----:B------:R-:W-:Y:S01]  /*04c0*/  VOTEU.ANY UP1, P0 ;  /* 0x0000000000ff7886 */ /* 0x000fe20000020100 */
[----:B------:R-:W-:-:S04]  /*04d0*/  @!UP2 USEL UR4, URZ, 0xffffffff, UP1 ;  /* 0xffffffffff04a887 */ /* 0x000fc80008800000 */
[----:B------:R-:W-:-:S04]  /*04e0*/  ULOP3.LUT UR4, UR4, 0x1, URZ, 0xc0, !UPT ;  /* 0x0000000104047892 */ /* 0x000fc8000f8ec0ff */
[----:B------:R-:W-:-:S11]  /*04f0*/  UISETP.NE.U32.AND UP5, UPT, UR4, 0x1, UPT ;  /* 0x000000010400788c */ /* 0x000fd6000bfa5070 */
.L_x_8:
[----:B------:R-:W3:Y:S01]  /*0500*/  SHFL.IDX PT, R0, R168, RZ, 0x1f ;  /* 0x00001fffa8007589 */ /* 0x000ee200000e0000 */
[----:B------:R-:W-:-:S04]  /*0510*/  UISETP.NE.AND UP1, UPT, UR10, 0x2, UPT ;  /* 0x000000020a00788c */ /* 0x000fc8000bf25270 */
[----:B------:R-:W-:Y:S02]  /*0520*/  UISETP.EQ.AND UP2, UPT, UR9, URZ, !UP1 ;  /* 0x000000ff0900728c */ /* 0x000fe4000cf42270 */
[----:B------:R-:W-:-:S04]  /*0530*/  USEL UR14, URZ, 0x1, UP1 ;  /* 0x00000001ff0e7887 */ /* 0x000fc80008800000 */
[----:B------:R-:W-:Y:S02]  /*0540*/  PLOP3.LUT P5, PT, P1, PT, UP2, 0x80, 0x8 ;  /* 0x000000000008781c */ /* 0x000fe40000faf028 */
[----:B---3--:R-:W-:-:S13]  /*0550*/  ISETP.NE.AND P0, PT, R0, RZ, PT ;  /* 0x000000ff0000720c */ /* 0x008fda0003f05270 */
[----:B------:R-:W-:Y:S05]  /*0560*/  @P0 BRA `(.L_x_9) ;  /* 0x00000000003c0947 */ /* 0x000fea0003800000 */
[----:B------:R-:W-:Y:S01]  /*0570*/  UMOV UR5, 0x400 ;  /* 0x0000040000057882 */ /* 0x000fe20000000000 */
[----:B------:R-:W-:Y:S01]  /*0580*/  UMOV UR4, 0x1 ;  /* 0x0000000100047882 */ /* 0x000fe20000000000 */
[----:B------:R-:W-:Y:S02]  /*0590*/  ULEA UR5, UR37, UR5, 0x18 ;  /* 0x0000000525057291 */ /* 0x000fe4000f8ec0ff */
[----:B------:R-:W-:-:S04]  /*05a0*/  UIADD3 UR6, UPT, UPT, -UR4, 0x100000, URZ ;  /* 0x0010000004067890 */ /* 0x000fc8000fffe1ff */
[----:B------:R-:W-:Y:S02]  /*05b0*/  USHF.L.U32 UR7, UR6, 0xb, URZ ;  /* 0x0000000b06077899 */ /* 0x000fe400080006ff */
[----:B------:R-:W-:Y:S01]  /*05c0*/  USHF.L.U32 UR6, UR6, 0x1, URZ ;  /* 0x0000000106067899 */ /* 0x000fe200080006ff */
[----:B------:R-:W-:Y:S01]  /*05d0*/  ELECT P0, URZ, PT ;  /* 0x0000000000ff782f */ /* 0x000fe20003800000 */
[----:B------:R-:W3:Y:S10]  /*05e0*/  FENCE.VIEW.ASYNC.S ;  /* 0x00000000000073c6 */ /* 0x000ef40000000000 */
[----:B---3--:R3:W4:Y:S01]  /*05f0*/  SYNCS.EXCH.64 URZ, [UR5], UR6 ;  /* 0x0000000605ff75b2 */ /* 0x0087220008000100 */
[----:B------:R3:W1:Y:S01]  /*0600*/  SYNCS.EXCH.64 URZ, [UR5+0x18], UR6 ;  /* 0x0000180605ff75b2 */ /* 0x0006620008000100 */
[----:B------:R3:W1:Y:S01]  /*0610*/  SYNCS.EXCH.64 URZ, [UR5+0x8], UR6 ;  /* 0x0000080605ff75b2 */ /* 0x0006620008000100 */
[----:B------:R3:W1:Y:S01]  /*0620*/  SYNCS.EXCH.64 URZ, [UR5+0x20], UR6 ;  /* 0x0000200605ff75b2 */ /* 0x0006620008000100 */
[----:B------:R3:W1:Y:S01]  /*0630*/  SYNCS.EXCH.64 URZ, [UR5+0x10], UR6 ;  /* 0x0000100605ff75b2 */ /* 0x0006620008000100 */
[----:B------:R3:W1:Y:S01]  /*0640*/  SYNCS.EXCH.64 URZ, [UR5+0x28], UR6 ;  /* 0x0000280605ff75b2 */ /* 0x0006620008000100 */
[----:B------:R-:W-:Y:S01]  /*0650*/  NOP ;  /* 0x0000000000007918 */ /* 0x000fe20000000000 */
.L_x_9:
[----:B------:R-:W2:Y:S01]  /*0660*/  SHFL.IDX PT, R0, R168, RZ, 0x1f ;  /* 0x00001fffa8007589 */ /* 0x000ea200000e0000 */
[----:B------:R-:W-:Y:S01]  /*0670*/  NOP ;  /* 0x0000000000007918 */ /* 0x000fe20000000000 */
[----:B--2---:R-:W-:-:S13]  /*0680*/  ISETP.NE.AND P0, PT, R0, 0x1, PT ;  /* 0x000000010000780c */ /* 0x004fda0003f05270 */
[----:B------:R-:W-:Y:S05]  /*0690*/  @P0 BRA `(.L_x_10) ;  /* 0x00000000004c0947 */ /* 0x000fea0003800000 */
[----:B---3--:R-:W-:Y:S01]  /*06a0*/  UMOV UR6, 0x400 ;  /* 0x0000040000067882 */ /* 0x008fe20000000000 */
[----:B------:R-:W-:Y:S01]  /*06b0*/  UMOV UR5, 0x20 ;  /* 0x0000002000057882 */ /* 0x000fe20000000000 */
[----:B------:R-:W-:Y:S01]  /*06c0*/  UMOV UR4, 0x80 ;  /* 0x0000008000047882 */ /* 0x000fe20000000000 */
[----:B------:R-:W-:Y:S02]  /*06d0*/  ULEA UR6, UR37, UR6, 0x18 ;  /* 0x0000000625067291 */ /* 0x000fe4000f8ec0ff */
[----:B------:R-:W-:-:S04]  /*06e0*/  UIADD3 UR12, UPT, UPT, -UR5, 0x100000, URZ ;  /* 0x00100000050c7890 */ /* 0x000fc8000fffe1ff */
[----:B------:R-:W-:Y:S02]  /*06f0*/  USHF.L.U32 UR13, UR12, 0xb, URZ ;  /* 0x0000000b0c0d7899 */ /* 0x000fe400080006ff */
[----:B------:R-:W-:Y:S02]  /*0700*/  USHF.L.U32 UR12, UR12, 0x1, URZ ;  /* 0x000000010c0c7899 */ /* 0x000fe400080006ff */
[----:B------:R-:W-:-:S04]  /*0710*/  UIADD3 UR4, UPT, UPT, -UR4, 0x100000, URZ ;  /* 0x0010000004047890 */ /* 0x000fc8000fffe1ff */
[----:B------:R-:W-:Y:S02]  /*0720*/  USHF.L.U32 UR5, UR4, 0xb, URZ ;  /* 0x0000000b04057899 */ /* 0x000fe400080006ff */
[----:B------:R-:W-:Y:S01]  /*0730*/  USHF.L.U32 UR4, UR4, 0x1, URZ ;  /* 0x0000000104047899 */ /* 0x000fe200080006ff */
[----:B------:R-:W-:Y:S01]  /*0740*/  ELECT P0, URZ, PT ;  /* 0x0000000000ff782f */ /* 0x000fe20003800000 */
[----:B------:R-:W2:Y:S02]  /*0750*/  FENCE.VIEW.ASYNC.S ;  /* 0x00000000000073c6 */ /* 0x000ea40000000000 */
[----:B--2---:R2:W3:Y:S08]  /*0760*/  SYNCS.EXCH.64 URZ, [UR6+0x30], UR12 ;  /* 0x0000300c06ff75b2 */ /* 0x0044f00008000100 */
[----:B------:R2:W1:Y:S01]  /*0770*/  SYNCS.EXCH.64 URZ, [UR6+0x48], UR4 ;  /* 0x0000480406ff75b2 */ /* 0x0004620008000100 */
[----:B------:R2:W1:Y:S01]  /*0780*/  SYNCS.EXCH.64 URZ, [UR6+0x38], UR12 ;  /* 0x0000380c06ff75b2 */ /* 0x0004620008000100 */
[----:B------:R2:W1:Y:S01]  /*0790*/  SYNCS.EXCH.64 URZ, [UR6+0x50], UR4 ;  /* 0x0000500406ff75b2 */ /* 0x0004620008000100 */
[----:B------:R2:W1:Y:S01]  /*07a0*/  SYNCS.EXCH.64 URZ, [UR6+0x40], UR12 ;  /* 0x0000400c06ff75b2 */ /* 0x0004620008000100 */
[----:B------:R2:W1:Y:S01]  /*07b0*/  SYNCS.EXCH.64 URZ, [UR6+0x58], UR4 ;  /* 0x0000580406ff75b2 */ /* 0x0004620008000100 */
[----:B------:R-:W-:Y:S01]  /*07c0*/  NOP ;  /* 0x0000000000007918 */ /* 0x000fe20000000000 */
.L_x_10:
[----:B------:R-:W4:Y:S01]  /*07d0*/  SHFL.IDX PT, R0, R168, RZ, 0x1f ;  /* 0x00001fffa8007589 */ /* 0x000f2200000e0000 */
[----:B------:R-:W-:Y:S01]  /*07e0*/  NOP ;  /* 0x0000000000007918 */ /* 0x000fe20000000000 */
[----:B----4-:R-:W-:-:S13]  /*07f0*/  ISETP.NE.AND P0, PT, R0, 0x3, PT ;  /* 0x000000030000780c */ /* 0x010fda0003f05270 */
[----:B------:R-:W-:Y:S05]  /*0800*/  @P0 BRA `(.L_x_11) ;  /* 0x00000000002c0947 */ /* 0x000fea0003800000 */
[----:B--23--:R-:W-:Y:S01]  /*0810*/  UMOV UR5, 0x400 ;  /* 0x0000040000057882 */ /* 0x00cfe20000000000 */
[----:B------:R-:W-:Y:S01]  /*0820*/  UMOV UR4, 0x20 ;  /* 0x0000002000047882 */ /* 0x000fe20000000000 */
[----:B------:R-:W-:Y:S02]  /*0830*/  ULEA UR5, UR37, UR5, 0x18 ;  /* 0x0000000525057291 */ /* 0x000fe4000f8ec0ff */
[----:B------:R-:W-:-:S04]  /*0840*/  UIADD3 UR6, UPT, UPT, -UR4, 0x100000, URZ ;  /* 0x0010000004067890 */ /* 0x000fc8000fffe1ff */
[----:B------:R-:W-:Y:S02]  /*0850*/  USHF.L.U32 UR7, UR6, 0xb, URZ ;  /* 0x0000000b06077899 */ /* 0x000fe400080006ff */
[----:B------:R-:W-:Y:S01]  /*0860*/  USHF.L.U32 UR6, UR6, 0x1, URZ ;  /* 0x0000000106067899 */ /* 0x000fe200080006ff */
[----:B------:R-:W-:Y:S01]  /*0870*/  ELECT P0, URZ, PT ;  /* 0x0000000000ff782f */ /* 0x000fe20003800000 */
[----:B------:R-:W2:Y:S10]  /*0880*/  FENCE.VIEW.ASYNC.S ;  /* 0x00000000000073c6 */ /* 0x000eb40000000000 */
[----:B--2---:R4:W2:Y:S01]  /*0890*/  SYNCS.EXCH.64 URZ, [UR5+0x60], UR6 ;  /* 0x0000600605ff75b2 */ /* 0x0048a20008000100 */
[----:B------:R4:W3:Y:S02]  /*08a0*/  SYNCS.EXCH.64 URZ, [UR5+0x68], UR6 ;  /* 0x0000680605ff75b2 */ /* 0x0008e40008000100 */
[----:B----4-:R-:W-:Y:S01]  /*08b0*/  NOP ;  /* 0x0000000000007918 */ /* 0x010fe20000000000 */
.L_x_11:
[----:B------:R-:W4:Y:S01]  /*08c0*/  SHFL.IDX PT, R0, R168, RZ, 0x1f ;  /* 0x00001fffa8007589 */ /* 0x000f2200000e0000 */
[----:B------:R-:W-:Y:S01]  /*08d0*/  NOP ;  /* 0x0000000000007918 */ /* 0x000fe20000000000 */
[----:B----4-:R-:W-:-:S13]  /*08e0*/  ISETP.NE.AND P0, PT, R0, 0x4, PT ;  /* 0x000000040000780c */ /* 0x010fda0003f05270 */
[----:B------:R-:W-:Y:S05]  /*08f0*/  @P0 BRA `(.L_x_12) ;  /* 0x0000000000480947 */ /* 0x000fea0003800000 */
[----:B--23--:R-:W-:Y:S01]  /*0900*/  UMOV UR6, 0x1e0 ;  /* 0x000001e000067882 */ /* 0x00cfe20000000000 */
[----:B------:R-:W-:Y:S01]  /*0910*/  UMOV UR5, 0x400 ;  /* 0x0000040000057882 */ /* 0x000fe20000000000 */
[----:B------:R-:W-:Y:S01]  /*0920*/  USEL UR6, UR6, 0x1a0, UP5 ;  /* 0x000001a006067887 */ /* 0x000fe2000a800000 */
        /* <DEDUP_REMOVED lines=10> */
[----:B--2---:R4:W2:Y:S08]  /*09d0*/  SYNCS.EXCH.64 URZ, [UR5+0x70], UR12 ;  /* 0x0000700c05ff75b2 */ /* 0x0048b00008000100 */
[----:B------:R4:W3:Y:S01]  /*09e0*/  SYNCS.EXCH.64 URZ, [UR5+0x80], UR6 ;  /* 0x0000800605ff75b2 */ /* 0x0008e20008000100 */
[----:B------:R4:W1:Y:S01]  /*09f0*/  SYNCS.EXCH.64 URZ, [UR5+0x78], UR12 ;  /* 0x0000780c05ff75b2 */ /* 0x0008620008000100 */
[----:B------:R4:W1:Y:S02]  /*0a00*/  SYNCS.EXCH.64 URZ, [UR5+0x88], UR6 ;  /* 0x0000880605ff75b2 */ /* 0x0008640008000100 */
[----:B----4-:R-:W-:Y:S01]  /*0a10*/  NOP ;  /* 0x0000000000007918 */ /* 0x010fe20000000000 */
.L_x_12:
[----:B------:R-:W4:Y:S01]  /*0a20*/  SHFL.IDX PT, R0, R168, RZ, 0x1f ;  /* 0x00001fffa8007589 */ /* 0x000f2200000e0000 */
[----:B------:R-:W-:Y:S01]  /*0a30*/  NOP ;  /* 0x0000000000007918 */ /* 0x000fe20000000000 */
[----:B----4-:R-:W-:-:S13]  /*0a40*/  ISETP.NE.AND P0, PT, R0, 0x5, PT ;  /* 0x000000050000780c */ /* 0x010fda0003f05270 */
[----:B------:R-:W-:Y:S05]  /*0a50*/  @P0 BRA `(.L_x_13) ;  /* 0x0000000000440947 */ /* 0x000fea0003800000 */
[----:B--23--:R-:W-:Y:S01]  /*0a60*/  UMOV UR6, 0x400 ;  /* 0x0000040000067882 */ /* 0x00cfe20000000000 */
        /* <DEDUP_REMOVED lines=16> */
.L_x_13:
[----:B------:R-:W4:Y:S01]  /*0b70*/  SHFL.IDX PT, R0, R168, RZ, 0x1f ;  /* 0x00001fffa8007589 */ /* 0x000f2200000e0000 */
[----:B------:R-:W-:Y:S01]  /*0b80*/  ISETP.NE.OR P1, PT, RZ, UR10, !P1 ;  /* 0x0000000aff007c0c */ /* 0x000fe2000cf25670 */
        /* <DEDUP_REMOVED lines=12> */
[----:B------:R4:W3:Y:S01]  /*0c50*/  SYNCS.EXCH.64 URZ, [UR5+0xc0], UR6 ;  /* 0x0000c00605ff75b2 */ /* 0x0008e20008000100 */
[----:B------:R4:W1:Y:S01]  /*0c60*/  SYNCS.EXCH.64 URZ, [UR5+0xb8], UR6 ;  /* 0x0000b80605ff75b2 */ /* 0x0008620008000100 */
[----:B------:R4:W1:Y:S02]  /*0c70*/  SYNCS.EXCH.64 URZ, [UR5+0xc8], UR6 ;  /* 0x0000c80605ff75b2 */ /* 0x0008640008000100 */
[----:B----4-:R-:W-:Y:S01]  /*0c80*/  NOP ;  /* 0x0000000000007918 */ /* 0x010fe20000000000 */
.L_x_14:
[----:B------:R-:W-:Y:S01]  /*0c90*/  VOTEU.ALL UP1, P1 ;  /* 0x0000000000ff7886 */ /* 0x000fe20000820000 */
[----:B--23--:R-:W2:Y:S01]  /*0ca0*/  LDCU UR5, c[0x0][0x36c] ;  /* 0x00006d80ff0577ac */ /* 0x00cea20008000800 */
[----:B------:R-:W-:Y:S01]  /*0cb0*/  NOP ;  /* 0x0000000000007918 */ /* 0x000fe20000000000 */
[----:B------:R-:W-:Y:S01]  /*0cc0*/  LOP3.LUT R10, R180, 0x1f, RZ, 0xc0, !PT ;  /* 0x0000001fb40a7812 */ /* 0x000fe200078ec0ff */
[----:B------:R-:W-:Y:S01]  /*0cd0*/  UMOV UR6, 0x20 ;  /* 0x0000002000067882 */ /* 0x000fe20000000000 */
[----:B------:R-:W-:Y:S01]  /*0ce0*/  @!UP1 UMOV UR4, 0x400 ;  /* 0x0000040000049882 */ /* 0x000fe20000000000 */
[----:B------:R-:W-:-:S04]  /*0cf0*/  @!UP1 UIADD3 UR6, UPT, UPT, -UR6, 0x100000, URZ ;  /* 0x0010000006069890 */ /* 0x000fc8000fffe1ff */
[----:B------:R-:W-:Y:S02]  /*0d00*/  @!UP1 USHF.L.U32 UR7, UR6, 0xb, URZ ;  /* 0x0000000b06079899 */ /* 0x000fe400080006ff */
[----:B------:R-:W-:Y:S02]  /*0d10*/  @!UP1 USHF.L.U32 UR6, UR6, 0x1, URZ ;  /* 0x0000000106069899 */ /* 0x000fe400080006ff */
[----:B------:R-:W-:Y:S01]  /*0d20*/  @!UP1 ULEA UR4, UR37, UR4, 0x18 ;  /* 0x0000000425049291 */ /* 0x000fe2000f8ec0ff */
[----:B------:R-:W-:Y:S01]  /*0d30*/  VOTEU.ALL UP1, P1 ;  /* 0x0000000000ff7886 */ /* 0x000fe20000820000 */
[----:B------:R-:W-:Y:S01]  /*0d40*/  UISETP.NE.AND UP4, UPT, UR10, URZ, UPT ;  /* 0x000000ff0a00728c */ /* 0x000fe2000bf85270 */
[----:B------:R-:W3:Y:S09]  /*0d50*/  FENCE.VIEW.ASYNC.S ;  /* 0x00000000000073c6 */ /* 0x000ef20000000000 */
[----:B---3--:R3:W4:Y:S01]  /*0d60*/  @!UP1 SYNCS.EXCH.64 URZ, [UR4+0xd0], UR6 ;  /* 0x0000d00604ff95b2 */ /* 0x0087220008000100 */
[----:B--2---:R-:W-:-:S09]  /*0d70*/  UISETP.EQ.U32.AND UP1, UPT, UR5, 0x1, UPT ;  /* 0x000000010500788c */ /* 0x004fd2000bf22070 */
[----:B------:R-:W-:Y:S05]  /*0d80*/  BRA.U !UP1, `(.L_x_15) ;  /* 0x0000000109087547 */ /* 0x000fea000b800000 */
[----:B-1--4-:R-:W-:Y:S01]  /*0d90*/  UCGABAR_ARV ;  /* 0x00000000000079c7 */ /* 0x012fe20008000000 */
[----:B------:R-:W-:Y:S05]  /*0da0*/  BRA `(.L_x_16) ;  /* 0x0000000000047947 */ /* 0x000fea0003800000 */
.L_x_15:
[----:B-1--4-:R-:W-:Y:S01]  /*0db0*/  NOP ;  /* 0x0000000000007918 */ /* 0x012fe20000000000 */
.L_x_16:
[----:B------:R-:W1:Y:S01]  /*0dc0*/  S2R R20, SR_CTAID.Y ;  /* 0x0000000000147919 */ /* 0x000e620000002600 */
[----:B------:R-:W-:-:S05]  /*0dd0*/  CS2R.32 R166, SR_CgaSize ;  /* 0x0000000000a67805 */ /* 0x000fca0000008a00 */
[----:B------:R-:W-:-:S05]  /*0de0*/  IMAD R166, R166, -0xa0, RZ ;  /* 0xffffff60a6a67824 */ /* 0x000fca00078e02ff */
[----:B---3--:R-:W-:-:S14]  /*0df0*/  R2UR UR4, R166 ;  /* 0x00000000a60472ca */ /* 0x008fdc00000e0000 */
[----:B------:R-:W2:Y:S01]  /*0e00*/  LDCU UR4, c[0x0][UR4+0x2b4] ;  /* 0x00005680040477ac */ /* 0x000ea20008000800 */
[----:B------:R-:W-:-:S05]  /*0e10*/  CS2R.32 R0, SR_CgaSize ;  /* 0x0000000000007805 */ /* 0x000fca0000008a00 */
[----:B------:R-:W-:-:S06]  /*0e20*/  IMAD R0, R0, -0xa0, RZ ;  /* 0xffffff6000007824 */ /* 0x000fcc00078e02ff */
[----:B------:R-:W3:Y:S01]  /*0e30*/  LDC R0, c[0x0][R0+0x2a4] ;  /* 0x0000a90000007b82 */ /* 0x000ee20000000800 */
[----:B------:R-:W-:Y:S01]  /*0e40*/  PRMT R8, RZ, 0x7610, R8 ;  /* 0x00007610ff087816 */ /* 0x000fe20000000008 */
[----:B------:R-:W4:Y:S01]  /*0e50*/  S2R R11, SR_CTAID.X ;  /* 0x00000000000b7919 */ /* 0x000f220000002500 */
[----:B------:R-:W-:-:S05]  /*0e60*/  CS2R.32 R166, SR_CgaSize ;  /* 0x0000000000a67805 */ /* 0x000fca0000008a00 */
[----:B------:R-:W-:-:S05]  /*0e70*/  IMAD R166, R166, -0xa0, RZ ;  /* 0xffffff60a6a67824 */ /* 0x000fca00078e02ff */
[----:B------:R-:W-:-:S14]  /*0e80*/  R2UR UR5, R166 ;  /* 0x00000000a60572ca */ /* 0x000fdc00000e0000 */
[----:B------:R-:W3:Y:S01]  /*0e90*/  LDCU UR5, c[0x0][UR5+0x2b0] ;  /* 0x00005600050577ac */ /* 0x000ee20008000800 */
[----:B------:R-:W-:Y:S01]  /*0ea0*/  UISETP.NE.AND UP2, UPT, UR10, 0x2, UPT ;  /* 0x000000020a00788c */ /* 0x000fe2000bf45270 */
[----:B------:R-:W2:Y:S01]  /*0eb0*/  LDC R9, c[0x0][0xb24] ;  /* 0x0002c900ff097b82 */ /* 0x000ea20000000800 */
[----:B------:R-:W-:-:S05]  /*0ec0*/  CS2R.32 R2, SR_CgaSize ;  /* 0x0000000000027805 */ /* 0x000fca0000008a00 */
[----:B------:R-:W-:-:S06]  /*0ed0*/  IMAD R2, R2, -0xa0, RZ ;  /* 0xffffff6002027824 */ /* 0x000fcc00078e02ff */
[----:B------:R-:W3:Y:S08]  /*0ee0*/  LDC R2, c[0x0][R2+0x2a0] ;  /* 0x0000a80002027b82 */ /* 0x000ef00000000800 */
[----:B------:R-:W3:Y:S01]  /*0ef0*/  LDC R72, c[0x0][0xb24] ;  /* 0x0002c900ff487b82 */ /* 0x000ee20000000800 */
[----:B-1----:R-:W-:-:S07]  /*0f00*/  I2FP.F32.U32 R3, R20 ;  /* 0x0000001400037245 */ /* 0x002fce0000201000 */
[----:B------:R-:W1:Y:S01]  /*0f10*/  S2UR UR36, SR_CTAID.Z ;  /* 0x00000000002479c3 */ /* 0x000e620000002700 */
[----:B--2---:R-:W-:Y:S01]  /*0f20*/  ISETP.GE.AND P0, PT, R9, 0x1, PT ;  /* 0x000000010900780c */ /* 0x004fe20003f06270 */
[----:B----4-:R-:W-:Y:S01]  /*0f30*/  IMAD.MOV.U32 R21, RZ, RZ, R11 ;  /* 0x000000ffff157224 */ /* 0x010fe200078e000b */
[----:B------:R-:W-:Y:S01]  /*0f40*/  I2FP.F32.U32 R4, R11 ;  /* 0x0000000b00047245 */ /* 0x000fe20000201000 */
[----:B------:R-:W-:Y:S01]  /*0f50*/  FMUL R3, R3, UR4 ;  /* 0x0000000403037c20 */ /* 0x000fe20008400000 */
[----:B------:R-:W2:Y:S03]  /*0f60*/  LDCU UR4, c[0x0][0xb30] ;  /* 0x00016600ff0477ac */ /* 0x000ea60008000800 */
[----:B---3--:R-:W-:Y:S01]  /*0f70*/  FMUL R4, R4, UR5 ;  /* 0x0000000504047c20 */ /* 0x008fe20008400000 */
[----:B------:R-:W3:Y:S08]  /*0f80*/  F2I.U32.TRUNC.NTZ R143, R3 ;  /* 0x00000003008f7305 */ /* 0x000ef0000020f000 */
[----:B------:R-:W4:Y:S01]  /*0f90*/  F2I.U32.TRUNC.NTZ R166, R4 ;  /* 0x0000000400a67305 */ /* 0x000f22000020f000 */
[----:B--2---:R-:W-:Y:S01]  /*0fa0*/  UISETP.NE.AND UP3, UPT, UR4, 0x1, UPT ;  /* 0x000000010400788c */ /* 0x004fe2000bf65270 */
[----:B---3--:R-:W-:-:S05]  /*0fb0*/  IADD3 R143, PT, PT, -R143, RZ, RZ ;  /* 0x000000ff8f8f7210 */ /* 0x008fca0007ffe1ff */
[----:B------:R-:W-:Y:S01]  /*0fc0*/  IMAD R143, R0, R143, R20 ;  /* 0x0000008f008f7224 */ /* 0x000fe200078e0214 */
[----:B------:R-:W-:Y:S01]  /*0fd0*/  PRMT R0, RZ, 0x7610, R0 ;  /* 0x00007610ff007816 */ /* 0x000fe20000000000 */
[----:B----4-:R-:W-:-:S04]  /*0fe0*/  IMAD.MOV R166, RZ, RZ, -R166 ;  /* 0x000000ffffa67224 */ /* 0x010fc800078e0aa6 */
[----:B------:R-:W-:Y:S01]  /*0ff0*/  IMAD R166, R2, R166, R11 ;  /* 0x000000a602a67224 */ /* 0x000fe200078e020b */
[----:B-1----:R-:W-:Y:S06]  /*1000*/  BRA.U UP4, `(.L_x_17) ;  /* 0x0000000104247547 */ /* 0x002fec000b800000 */
[----:B------:R-:W-:Y:S01]  /*1010*/  ISETP.NE.AND P1, PT, R143, RZ, PT ;  /* 0x000000ff8f00720c */ /* 0x000fe20003f25270 */
[----:B------:R-:W-:Y:S01]  /*1020*/  IMAD.MOV.U32 R0, RZ, RZ, 0x3 ;  /* 0x00000003ff007424 */ /* 0x000fe200078e00ff */
[C---:B------:R-:W-:Y:S02]  /*1030*/  LOP3.LUT R3, R166.reuse, 0xfffffffe, RZ, 0xc0, !PT ;  /* 0xfffffffea6037812 */ /* 0x040fe400078ec0ff */
[----:B------:R-:W-:Y:S02]  /*1040*/  ISETP.LT.U32.OR P1, PT, R166, 0x2, !P1 ;  /* 0x00000002a600780c */ /* 0x000fe40004f21470 */
[----:B------:R-:W-:Y:S02]  /*1050*/  SHF.L.U32 R0, R0, R3, RZ ;  /* 0x0000000300007219 */ /* 0x000fe400000006ff */
[----:B------:R-:W-:Y:S02]  /*1060*/  SEL R5, RZ, 0x1, !P1 ;  /* 0x00000001ff057807 */ /* 0x000fe40004800000 */
[----:B------:R-:W-:-:S05]  /*1070*/  SEL R2, RZ, 0x2, !P1 ;  /* 0x00000002ff027807 */ /* 0x000fca0004800000 */
[----:B------:R-:W-:-:S05]  /*1080*/  IMAD.IADD R2, R5, 0x1, R2 ;  /* 0x0000000105027824 */ /* 0x000fca00078e0202 */
[----:B------:R-:W-:Y:S02]  /*1090*/  PRMT R8, R2, 0x7610, R8 ;  /* 0x0000761002087816 */ /* 0x000fe40000000008 */
.L_x_17:
[----:B------:R-:W-:Y:S05]  /*10a0*/  @!P0 BRA `(.L_x_18) ;  /* 0x0000000000b88947 */ /* 0x000fea0003800000 */
[----:B------:R-:W1:Y:S01]  /*10b0*/  LDC.64 R4, c[0x0][0xb18] ;  /* 0x0002c600ff047b82 */ /* 0x000e620000000a00 */
[----:B------:R-:W-:-:S07]  /*10c0*/  ISETP.NE.AND P0, PT, R9, 0x1, PT ;  /* 0x000000010900780c */ /* 0x000fce0003f05270 */
[----:B------:R-:W2:Y:S08]  /*10d0*/  LDC R14, c[0x0][0xb0c] ;  /* 0x0002c300ff0e7b82 */ /* 0x000eb00000000800 */
[----:B------:R-:W3:Y:S08]  /*10e0*/  LDC R13, c[0x0][0x370] ;  /* 0x0000dc00ff0d7b82 */ /* 0x000ef00000000800 */
[----:B------:R-:W4:Y:S01]  /*10f0*/  LDC R16, c[0x0][0x374] ;  /* 0x0000dd00ff107b82 */ /* 0x000f220000000800 */
[----:B-1----:R-:W-:-:S07]  /*1100*/  ISETP.NE.AND P1, PT, R4, 0x1, PT ;  /* 0x000000010400780c */ /* 0x002fce0003f25270 */
[----:B------:R-:W3:Y:S01]  /*1110*/  LDC.64 R6, c[0x0][0xb10] ;  /* 0x0002c400ff067b82 */ /* 0x000ee20000000a00 */
[----:B--2---:R-:W-:-:S07]  /*1120*/  ISETP.NE.AND P2, PT, R14, 0x1, PT ;  /* 0x000000010e00780c */ /* 0x004fce0003f45270 */
[----:B------:R-:W1:Y:S08]  /*1130*/  LDC R12, c[0x0][0xb20] ;  /* 0x0002c800ff0c7b82 */ /* 0x000e700000000800 */
[----:B------:R-:W2:Y:S01]  /*1140*/  LDC.64 R2, c[0x0][0xb28] ;  /* 0x0002ca00ff027b82 */ /* 0x000ea20000000a00 */
[----:B----4-:R-:W-:-:S04]  /*1150*/  IMAD.HI.U32 R15, R16, R5, RZ ;  /* 0x00000005100f7227 */ /* 0x010fc800078e00ff */
[----:B------:R-:W-:-:S04]  /*1160*/  IMAD.HI.U32 R5, R20, R5, RZ ;  /* 0x0000000514057227 */ /* 0x000fc800078e00ff */
[----:B---3--:R-:W-:-:S04]  /*1170*/  IMAD.HI.U32 R18, R13, R6, RZ ;  /* 0x000000060d127227 */ /* 0x008fc800078e00ff */
[C---:B------:R-:W-:Y:S01]  /*1180*/  IMAD.HI.U32 R22, R11.reuse, R6, RZ ;  /* 0x000000060b167227 */ /* 0x040fe200078e00ff */
[-C--:B------:R-:W-:Y:S02]  /*1190*/  @P2 SHF.R.U32.HI R13, RZ, R7.reuse, R18 ;  /* 0x00000007ff0d2219 */ /* 0x080fe40000011612 */
[-C--:B-1----:R-:W-:Y:S02]  /*11a0*/  @P1 SHF.R.U32.HI R16, RZ, R12.reuse, R15 ;  /* 0x0000000cff101219 */ /* 0x082fe4000001160f */
[----:B------:R-:W-:Y:S02]  /*11b0*/  SHF.R.U32.HI R5, RZ, R12, R5 ;  /* 0x0000000cff057219 */ /* 0x000fe40000011605 */
[----:B------:R-:W-:Y:S02]  /*11c0*/  SHF.R.U32.HI R22, RZ, R7, R22 ;  /* 0x00000007ff167219 */ /* 0x000fe40000011616 */
[----:B------:R-:W-:Y:S01]  /*11d0*/  SEL R5, R20, R5, !P1 ;  /* 0x0000000514057207 */ /* 0x000fe20004800000 */
[----:B--2---:R-:W-:Y:S01]  /*11e0*/  IMAD.HI.U32 R18, R16, R2, RZ ;  /* 0x0000000210127227 */ /* 0x004fe200078e00ff */
[----:B------:R-:W-:-:S02]  /*11f0*/  SEL R21, R11, R22, !P2 ;  /* 0x000000160b157207 */ /* 0x000fc40005000000 */
[----:B------:R-:W-:Y:S01]  /*1200*/  IADD3 R7, PT, PT, -R5, RZ, RZ ;  /* 0x000000ff05077210 */ /* 0x000fe20007ffe1ff */
[----:B------:R-:W-:Y:S01]  /*1210*/  IMAD.HI.U32 R6, R13, R2, RZ ;  /* 0x000000020d067227 */ /* 0x000fe200078e00ff */
[----:B------:R-:W-:-:S03]  /*1220*/  @P0 SHF.R.U32.HI R16, RZ, R3, R18 ;  /* 0x00000003ff100219 */ /* 0x000fc60000011612 */
[----:B------:R-:W-:Y:S01]  /*1230*/  IMAD R7, R4, R7, R20 ;  /* 0x0000000704077224 */ /* 0x000fe200078e0214 */
[----:B------:R-:W-:Y:S01]  /*1240*/  @P0 SHF.R.U32.HI R13, RZ, R3, R6 ;  /* 0x00000003ff0d0219 */ /* 0x000fe20000011606 */
[----:B------:R-:W-:-:S04]  /*1250*/  IMAD R16, R16, R9, RZ ;  /* 0x0000000910107224 */ /* 0x000fc800078e02ff */
[----:B------:R-:W-:Y:S01]  /*1260*/  IMAD R6, R13, R9, RZ ;  /* 0x000000090d067224 */ /* 0x000fe200078e02ff */
[----:B------:R-:W-:-:S04]  /*1270*/  ISETP.GE.AND P1, PT, R5, R16, PT ;  /* 0x000000100500720c */ /* 0x000fc80003f26270 */
[----:B------:R-:W-:Y:S01]  /*1280*/  ISETP.GE.OR P1, PT, R21, R6, P1 ;  /* 0x000000061500720c */ /* 0x000fe20000f26670 */
[----:B------:R-:W-:-:S05]  /*1290*/  IMAD.HI.U32 R6, R5, R2, RZ ;  /* 0x0000000205067227 */ /* 0x000fca00078e00ff */
[----:B------:R-:W-:-:S04]  /*12a0*/  SHF.R.U32.HI R6, RZ, R3, R6 ;  /* 0x00000003ff067219 */ /* 0x000fc80000011606 */
[----:B------:R-:W-:-:S03]  /*12b0*/  SEL R6, R5, R6, !P0 ;  /* 0x0000000605067207 */ /* 0x000fc60004000000 */
[----:B------:R-:W-:Y:S01]  /*12c0*/  @!P1 IMAD.HI.U32 R12, R21, R2, RZ ;  /* 0x00000002150c9227 */ /* 0x000fe200078e00ff */
[----:B------:R-:W-:-:S04]  /*12d0*/  IADD3 R2, PT, PT, -R6, RZ, RZ ;  /* 0x000000ff06027210 */ /* 0x000fc80007ffe1ff */
[----:B------:R-:W-:Y:S01]  /*12e0*/  @!P1 SHF.R.U32.HI R12, RZ, R3, R12 ;  /* 0x00000003ff0c9219 */ /* 0x000fe2000001160c */
[----:B------:R-:W-:-:S03]  /*12f0*/  IMAD R2, R9, R2, R5 ;  /* 0x0000000209027224 */ /* 0x000fc600078e0205 */
[----:B------:R-:W-:-:S05]  /*1300*/  @!P1 SEL R3, R21, R12, !P0 ;  /* 0x0000000c15039207 */ /* 0x000fca0004000000 */
[--C-:B------:R-:W-:Y:S02]  /*1310*/  @!P1 IMAD.IADD R6, R6, 0x1, -R3.reuse ;  /* 0x0000000106069824 */ /* 0x100fe400078e0a03 */
[----:B------:R-:W-:Y:S01]  /*1320*/  @!P1 IMAD R3, R2, R13, R3 ;  /* 0x0000000d02039224 */ /* 0x000fe200078e0203 */
[----:B------:R-:W-:Y:S01]  /*1330*/  IADD3 R2, PT, PT, -R21, RZ, RZ ;  /* 0x000000ff15027210 */ /* 0x000fe20007ffe1ff */
[----:B------:R-:W-:Y:S02]  /*1340*/  @!P1 IMAD R5, R6, R9, R21 ;  /* 0x0000000906059224 */ /* 0x000fe400078e0215 */
[----:B------:R-:W-:Y:S02]  /*1350*/  @!P1 IMAD.MOV.U32 R21, RZ, RZ, R3 ;  /* 0x000000ffff159224 */ /* 0x000fe400078e0003 */
[----:B------:R-:W-:Y:S02]  /*1360*/  IMAD R2, R14, R2, R11 ;  /* 0x000000020e027224 */ /* 0x000fe400078e020b */
[----:B------:R-:W-:-:S02]  /*1370*/  IMAD R20, R5, R4, R7 ;  /* 0x0000000405147224 */ /* 0x000fc400078e0207 */
[----:B------:R-:W-:Y:S02]  /*1380*/  IMAD R21, R21, R14, R2 ;  /* 0x0000000e15157224 */ /* 0x000fe400078e0202 */
.L_x_18:
[----:B------:R-:W-:Y:S05]  /*1390*/  BRA.U UP3, `(.L_x_19) ;  /* 0x0000000103407547 */ /* 0x000fea000b800000 */
[----:B------:R-:W1:Y:S08]  /*13a0*/  LDC.64 R4, c[0x0][0xb10] ;  /* 0x0002c400ff047b82 */ /* 0x000e700000000a00 */
[----:B------:R-:W2:Y:S08]  /*13b0*/  LDC.64 R2, c[0x0][0xb18] ;  /* 0x0002c600ff027b82 */ /* 0x000eb00000000a00 */
[----:B------:R-:W3:Y:S08]  /*13c0*/  LDC R6, c[0x0][0xb20] ;  /* 0x0002c800ff067b82 */ /* 0x000ef00000000800 */
[----:B------:R-:W4:Y:S01]  /*13d0*/  LDC R12, c[0x0][0xb0c] ;  /* 0x0002c300ff0c7b82 */ /* 0x000f220000000800 */
[----:B-1----:R-:W-:-:S05]  /*13e0*/  IMAD.HI.U32 R4, R21, R4, RZ ;  /* 0x0000000415047227 */ /* 0x002fca00078e00ff */
[----:B------:R-:W-:Y:S01]  /*13f0*/  SHF.R.U32.HI R4, RZ, R5, R4 ;  /* 0x00000005ff047219 */ /* 0x000fe20000011604 */
[----:B--2---:R-:W-:Y:S01]  /*1400*/  IMAD.HI.U32 R3, R20, R3, RZ ;  /* 0x0000000314037227 */ /* 0x004fe200078e00ff */
[----:B------:R-:W-:-:S04]  /*1410*/  ISETP.NE.AND P0, PT, R2, 0x1, PT ;  /* 0x000000010200780c */ /* 0x000fc80003f05270 */
[----:B---3--:R-:W-:-:S04]  /*1420*/  SHF.R.U32.HI R3, RZ, R6, R3 ;  /* 0x00000006ff037219 */ /* 0x008fc80000011603 */
[----:B------:R-:W-:Y:S02]  /*1430*/  SEL R3, R20, R3, !P0 ;  /* 0x0000000314037207 */ /* 0x000fe40004000000 */
[----:B----4-:R-:W-:-:S04]  /*1440*/  ISETP.NE.AND P1, PT, R12, 0x1, PT ;  /* 0x000000010c00780c */ /* 0x010fc80003f25270 */
[----:B------:R-:W-:-:S05]  /*1450*/  SEL R6, R21, R4, !P1 ;  /* 0x0000000415067207 */ /* 0x000fca0004800000 */
[----:B------:R-:W-:Y:S02]  /*1460*/  IMAD.IADD R4, R3, 0x1, -R6 ;  /* 0x0000000103047824 */ /* 0x000fe400078e0a06 */
[----:B------:R-:W-:Y:S02]  /*1470*/  IMAD.IADD R3, R6, 0x1, -R3 ;  /* 0x0000000106037824 */ /* 0x000fe400078e0a03 */
[----:B------:R-:W-:Y:S02]  /*1480*/  IMAD R21, R4, R12, R21 ;  /* 0x0000000c04157224 */ /* 0x000fe400078e0215 */
[----:B------:R-:W-:Y:S02]  /*1490*/  IMAD R20, R3, R2, R20 ;  /* 0x0000000203147224 */ /* 0x000fe400078e0214 */
.L_x_19:
[----:B------:R-:W-:Y:S05]  /*14a0*/  BRA.U !UP1, `(.L_x_20) ;  /* 0x00000001090c7547 */ /* 0x000fea000b800000 */
[----:B------:R-:W-:Y:S01]  /*14b0*/  UCGABAR_WAIT ;  /* 0x0000000000007dc7 */ /* 0x000fe20008000000 */
[----:B------:R-:W-:Y:S01]  /*14c0*/  CCTL.IVALL ;  /* 0x00000000ff00798f */ /* 0x000fe20002000000 */
[----:B------:R-:W-:Y:S05]  /*14d0*/  BRA `(.L_x_21) ;  /* 0x0000000000047947 */ /* 0x000fea0003800000 */
.L_x_20:
[----:B------:R-:W-:Y:S06]  /*14e0*/  BAR.SYNC.DEFER_BLOCKING 0x0 ;  /* 0x0000000000007b1d */ /* 0x000fec0000010000 */
.L_x_21:
[----:B------:R-:W-:Y:S05]  /*14f0*/  BRA.U UP2, `(.L_x_22) ;  /* 0x0000001102e47547 */ /* 0x000fea000b800000 */
[----:B------:R-:W1:Y:S01]  /*1500*/  LDCU UR22, c[0x0][0x38c] ;  /* 0x00007180ff1677ac */ /* 0x000e620008000800 */
[----:B------:R-:W2:Y:S01]  /*1510*/  LDC R9, c[0x0][0x370] ;  /* 0x0000dc00ff097b82 */ /* 0x000ea20000000800 */
[----:B------:R-:W-:Y:S01]  /*1520*/  PLOP3.LUT P1, PT, PT, PT, UP5, 0x80, 0x8 ;  /* 0x000000000008781c */ /* 0x000fe20003f2f058 */
[C---:B------:R-:W-:Y:S01]  /*1530*/  IMAD.SHL.U32 R16, R11.reuse, 0x80, RZ ;  /* 0x000000800b107824 */ /* 0x040fe200078e00ff */
[----:B------:R-:W-:Y:S01]  /*1540*/  UISETP.NE.AND UP1, UPT, UR10, URZ, UPT ;  /* 0x000000ff0a00728c */ /* 0x000fe2000bf25270 */
[----:B------:R-:W-:Y:S01]  /*1550*/  ISETP.NE.AND P4, PT, R10, RZ, P5 ;  /* 0x000000ff0a00720c */ /* 0x000fe20002f85270 */
[----:B------:R-:W-:Y:S01]  /*1560*/  IMAD.MOV.U32 R15, RZ, RZ, 0x1 ;  /* 0x00000001ff0f7424 */ /* 0x000fe200078e00ff */
[----:B------:R-:W-:Y:S01]  /*1570*/  LOP3.LUT R17, R11, 0x1, RZ, 0xc0, !PT ;  /* 0x000000010b117812 */ /* 0x000fe200078ec0ff */
[----:B------:R-:W-:Y:S01]  /*1580*/  IMAD.MOV.U32 R14, RZ, RZ, RZ ;  /* 0x000000ffff0e7224 */ /* 0x000fe200078e00ff */
[----:B------:R-:W3:Y:S01]  /*1590*/  LDC R0, c[0x0][0x374] ;  /* 0x0000dd00ff007b82 */ /* 0x000ee20000000800 */
[----:B------:R-:W-:-:S02]  /*15a0*/  PLOP3.LUT P1, PT, P1, PT, PT, 0x8, 0x80 ;  /* 0x000000000080781c */ /* 0x000fc40000f2e170 */
[----:B------:R-:W-:Y:S01]  /*15b0*/  CS2R R12, SRZ ;  /* 0x00000000000c7805 */ /* 0x000fe2000001ff00 */
[----:B------:R-:W-:Y:S01]  /*15c0*/  IMAD.MOV.U32 R10, RZ, RZ, 0x1 ;  /* 0x00000001ff0a7424 */ /* 0x000fe200078e00ff */
[----:B------:R-:W4:Y:S01]  /*15d0*/  LDCU.64 UR30, c[0x0][0x348] ;  /* 0x00006900ff1e77ac */ /* 0x000f220008000a00 */
[----:B------:R-:W-:Y:S02]  /*15e0*/  USEL UR14, UR14, 0x2, UP1 ;  /* 0x000000020e0e7887 */ /* 0x000fe40008800000 */
[----:B-1----:R-:W-:Y:S01]  /*15f0*/  UIADD3 UR4, UPT, UPT, UR22, 0xff, URZ ;  /* 0x000000ff16047890 */ /* 0x002fe2000fffe0ff */
[----:B------:R-:W-:-:S03]  /*1600*/  UMOV UR15, URZ ;  /* 0x000000ff000f7c82 */ /* 0x000fc60008000000 */
[----:B------:R-:W-:-:S04]  /*1610*/  USHF.R.S32.HI UR29, URZ, 0x1f, UR4 ;  /* 0x0000001fff1d7899 */ /* 0x000fc80008011404 */
[----:B------:R-:W-:Y:S02]  /*1620*/  ULEA.HI UR29, UR29, UR4, URZ, 0x8 ;  /* 0x000000041d1d7291 */ /* 0x000fe4000f8f40ff */
[----:B------:R-:W-:Y:S02]  /*1630*/  UIADD3 UR4, UPT, UPT, UR22, -0x1, URZ ;  /* 0xffffffff16047890 */ /* 0x000fe4000fffe0ff */
[----:B------:R-:W-:Y:S02]  /*1640*/  USHF.R.S32.HI UR29, URZ, 0x8, UR29 ;  /* 0x00000008ff1d7899 */ /* 0x000fe4000801141d */
[----:B------:R-:W-:Y:S02]  /*1650*/  UISETP.GE.U32.AND UP2, UPT, UR4, -0x1ff, UPT ;  /* 0xfffffe010400788c */ /* 0x000fe4000bf46070 */
[----:B------:R-:W-:Y:S02]  /*1660*/  UISETP.LT.U32.AND UP0, UPT, UR29, 0x3, UPT ;  /* 0x000000031d00788c */ /* 0x000fe4000bf01070 */
[----:B------:R-:W-:-:S02]  /*1670*/  UIADD3 UR22, UPT, UPT, UR22, 0x1fe, URZ ;  /* 0x000001fe16167890 */ /* 0x000fc4000fffe0ff */
[----:B------:R-:W-:-:S04]  /*1680*/  USEL UR23, UR29, 0x3, UP0 ;  /* 0x000000031d177887 */ /* 0x000fc80008000000 */
[----:B------:R-:W-:Y:S02]  /*1690*/  UIADD3 UR13, UPT, UPT, UR23, -0x1, URZ ;  /* 0xffffffff170d7890 */ /* 0x000fe4000fffe0ff */
[----:B------:R-:W-:Y:S02]  /*16a0*/  @UP2 UIADD3 UR13, UPT, UPT, UR23, URZ, URZ ;  /* 0x000000ff170d2290 */ /* 0x000fe4000fffe0ff */
[----:B------:R-:W-:Y:S02]  /*16b0*/  UIADD3 UR21, UPT, UPT, UR29, -UR23, URZ ;  /* 0x800000171d157290 */ /* 0x000fe4000fffe0ff */
[----:B------:R-:W-:Y:S02]  /*16c0*/  UIADD3 UR7, UPT, UPT, UR13, 0x1, URZ ;  /* 0x000000010d077890 */ /* 0x000fe4000fffe0ff */
[----:B--2-4-:R-:W-:-:S12]  /*16d0*/  UIADD3 UR13, UPT, UPT, -UR13, URZ, URZ ;  /* 0x000000ff0d0d7290 */ /* 0x014fd8000fffe1ff */
.L_x_42:
[----:B------:R-:W-:Y:S01]  /*16e0*/  UISETP.NE.AND UP0, UPT, UR37, URZ, UPT ;  /* 0x000000ff2500728c */ /* 0x000fe2000bf05270 */
[----:B------:R-:W1:Y:S08]  /*16f0*/  S2UR UR37, SR_CgaCtaId ;  /* 0x00000000002579c3 */ /* 0x000e700000008800 */
[----:B------:R-:W-:Y:S05]  /*1700*/  BRA.U UP0, `(.L_x_23) ;  /* 0x0000000100347547 */ /* 0x000fea000b800000 */
[----:B------:R-:W2:Y:S01]  /*1710*/  S2R R2, SR_CgaCtaId ;  /* 0x0000000000027919 */ /* 0x000ea20000008800 */
[----:B------:R-:W-:-:S04]  /*1720*/  MOV R3, 0x400 ;  /* 0x0000040000037802 */ /* 0x000fc80000000f00 */
[----:B--2---:R-:W-:Y:S02]  /*1730*/  LEA R3, R2, R3, 0x18 ;  /* 0x0000000302037211 */ /* 0x004fe400078ec0ff */
[----:B------:R-:W-:-:S03]  /*1740*/  SHF.L.U32 R2, R10, 0x1f, RZ ;  /* 0x0000001f0a027819 */ /* 0x000fc600000006ff */
[----:B------:R-:W-:-:S04]  /*1750*/  IMAD R3, R12, 0x8, R3 ;  /* 0x000000080c037824 */ /* 0x000fc800078e0203 */
[----:B------:R-:W2:Y:S02]  /*1760*/  SYNCS.PHASECHK.TRANS64.TRYWAIT P0, [R3+URZ+0xc0], R2 ;  /* 0x0000c002030075a7 */ /* 0x000ea400080011ff */
[----:B--2---:R-:W-:Y:S05]  /*1770*/  @!P0 BRA `(.L_x_24) ;  /* 0x0000008c00008947 */ /* 0x004fea0003800000 */
.L_x_135:
[----:B------:R-:W-:Y:S01]  /*1780*/  VIADD R12, R12, 0x1 ;  /* 0x000000010c0c7836 */ /* 0x000fe20000000000 */
[----:B------:R2:W-:Y:S04]  /*1790*/  SYNCS.ARRIVE.TRANS64.A1T0 RZ, [R3+URZ+0xb0], RZ ;  /* 0x0000b0ff03ff79a7 */ /* 0x0005e800081000ff */
[----:B------:R-:W-:-:S04]  /*17a0*/  ISETP.NE.AND P0, PT, R12, 0x2, PT ;  /* 0x000000020c00780c */ /* 0x000fc80003f05270 */
[----:B------:R-:W-:Y:S02]  /*17b0*/  SEL R12, R12, RZ, P0 ;  /* 0x000000ff0c0c7207 */ /* 0x000fe40000000000 */
[----:B--2---:R-:W-:-:S04]  /*17c0*/  SEL R3, RZ, 0x1, P0 ;  /* 0x00000001ff037807 */ /* 0x004fc80000000000 */
[----:B------:R-:W-:-:S07]  /*17d0*/  LOP3.LUT R10, R10, R3, RZ, 0x3c, !PT ;  /* 0x000000030a0a7212 */ /* 0x000fce00078e3cff */
.L_x_23:
[----:B------:R-:W-:Y:S01]  /*17e0*/  UMOV UR4, 0x400 ;  /* 0x0000040000047882 */ /* 0x000fe20000000000 */
[----:B------:R-:W-:Y:S01]  /*17f0*/  LEA.HI R3, R21, R21, RZ, 0x1 ;  /* 0x0000001515037211 */ /* 0x000fe200078f08ff */
[----:B-1----:R-:W-:Y:S01]  /*1800*/  ULEA UR4, UR37, UR4, 0x18 ;  /* 0x0000000425047291 */ /* 0x002fe2000f8ec0ff */
[----:B------:R-:W-:Y:S01]  /*1810*/  SHF.L.U32 R2, R15, 0x1f, RZ ;  /* 0x0000001f0f027819 */ /* 0x000fe200000006ff */
[----:B------:R-:W-:Y:S01]  /*1820*/  IMAD R20, R20, 0x2, R17 ;  /* 0x0000000214147824 */ /* 0x000fe200078e0211 */
[----:B------:R-:W-:Y:S01]  /*1830*/  UISETP.GE.U32.AND UP0, UPT, UR22, 0x1ff, UPT ;  /* 0x000001ff1600788c */ /* 0x000fe2000bf06070 */
[----:B------:R-:W-:Y:S01]  /*1840*/  IMAD.SHL.U32 R3, R3, 0x80, RZ ;  /* 0x0000008003037824 */ /* 0x000fe200078e00ff */
[----:B------:R-:W-:Y:S01]  /*1850*/  ULEA UR5, UR15, UR4, 0x3 ;  /* 0x000000040f057291 */ /* 0x000fe2000f8e18ff */
[----:B------:R-:W-:Y:S01]  /*1860*/  R2UR UR35, R16 ;  /* 0x00000000102372ca */ /* 0x000fe200000e0000 */
[----:B------:R-:W-:Y:S01]  /*1870*/  UMOV UR38, URZ ;  /* 0x000000ff00267c82 */ /* 0x000fe20008000000 */
[----:B------:R-:W-:-:S02]  /*1880*/  R2UR UR19, R20 ;  /* 0x00000000141372ca */ /* 0x000fc400000e0000 */
[----:B------:R-:W-:-:S04]  /*1890*/  LOP3.LUT R3, R3, 0xffffff00, RZ, 0xc0, !PT ;  /* 0xffffff0003037812 */ /* 0x000fc800078ec0ff */
[----:B------:R1:W2:Y:S01]  /*18a0*/  SYNCS.PHASECHK.TRANS64.TRYWAIT P0, [UR5+0x18], R2 ;  /* 0x00001802ff0075a7 */ /* 0x0002a20008001105 */
[----:B------:R-:W-:-:S06]  /*18b0*/  R2UR UR5, R3 ;  /* 0x00000000030572ca */ /* 0x000fcc00000e0000 */
[----:B------:R-:W-:-:S07]  /*18c0*/  UIMAD UR19, UR19, 0x60, URZ ;  /* 0x00000060131378a4 */ /* 0x000fce000f8e02ff */
[----:B------:R-:W-:Y:S01]  /*18d0*/  ULOP3.LUT UR35, UR5, 0x80, UR35, 0xf8, !UPT ;  /* 0x0000008005237892 */ /* 0x000fe2000f8ef823 */
[----:B------:R-:W-:Y:S11]  /*18e0*/  BRA.U !UP0, `(.L_x_25) ;  /* 0x0000000108f07547 */ /* 0x000ff6000b800000 */
[----:B------:R-:W-:Y:S01]  /*18f0*/  UMOV UR39, UR13 ;  /* 0x0000000d00277c82 */ /* 0x000fe20008000000 */
[----:B------:R-:W-:Y:S01]  /*1900*/  UMOV UR6, UR15 ;  /* 0x0000000f00067c82 */ /* 0x000fe20008000000 */
[----:B------:R-:W-:-:S05]  /*1910*/  UMOV UR26, 0x80 ;  /* 0x00000080001a7882 */ /* 0x000fca0000000000 */
.L_x_31:
[----:B------:R-:W-:Y:S01]  /*1920*/  @P5 MOV R3, 0x1c000 ;  /* 0x0001c00000035802 */ /* 0x000fe20000000f00 */
[----:B------:R-:W-:Y:S01]  /*1930*/  ULEA UR33, UR6, UR4, 0x3 ;  /* 0x0000000406217291 */ /* 0x000fe2000f8e18ff */
[----:B-12---:R-:W-:Y:S11]  /*1940*/  @P0 BRA `(.L_x_26) ;  /* 0x00000000000c0947 */ /* 0x006ff60003800000 */
[----:B------:R-:W-:Y:S04]  /*1950*/  SHF.L.U32 R5, R15, 0x1f, RZ ;  /* 0x0000001f0f057819 */ /* 0x000fe800000006ff */
[----:B------:R-:W2:Y:S02]  /*1960*/  SYNCS.PHASECHK.TRANS64.TRYWAIT P0, [UR33+0x18], R5 ;  /* 0x00001805ff0075a7 */ /* 0x000ea40008001121 */
[----:B--2---:R-:W-:Y:S05]  /*1970*/  @!P0 BRA `(.L_x_27) ;  /* 0x0000008800948947 */ /* 0x004fea0003800000 */
.L_x_26:
[----:B------:R2:W-:Y:S01]  /*1980*/  @P5 SYNCS.ARRIVE.TRANS64 RZ, [UR33], R3 ;  /* 0x00000003ffff59a7 */ /* 0x0005e20008000021 */
[----:B------:R-:W-:Y:S02]  /*1990*/  ULOP3.LUT UR5, UR14, 0x2, URZ, 0xfc, !UPT ;  /* 0x000000020e057892 */ /* 0x000fe4000f8efcff */
[----:B------:R-:W-:Y:S02]  /*19a0*/  UIADD3 UR39, UPT, UPT, UR39, 0x1, URZ ;  /* 0x0000000127277890 */ /* 0x000fe4000fffe0ff */
[----:B------:R-:W-:Y:S02]  /*19b0*/  UISETP.NE.AND UP0, UPT, UR5, 0x2, UPT ;  /* 0x000000020500788c */ /* 0x000fe4000bf05270 */
[----:B------:R-:W-:Y:S07]  /*19c0*/  UISETP.NE.AND UP2, UPT, UR39, 0x1, UPT ;  /* 0x000000012700788c */ /* 0x000fee000bf45270 */
[----:B------:R-:W-:Y:S05]  /*19d0*/  BRA.U UP0, `(.L_x_28) ;  /* 0x0000000100047547 */ /* 0x000fea000b800000 */
[----:B------:R-:W-:Y:S05]  /*19e0*/  BPT.TRAP 0x1 ;  /* 0x000000040000795c */ /* 0x000fea0000300000 */
.L_x_28:
[----:B------:R-:W-:Y:S04]  /*19f0*/  BSSY.RECONVERGENT B0, `(.L_x_29) ;  /* 0x0000003000007945 */ /* 0x000fe80003800200 */
[----:B------:R-:W-:Y:S05]  /*1a00*/  @!P4 BRA `(.L_x_30) ;  /* 0x000000000004c947 */ /* 0x000fea0003800000 */
[----:B------:R-:W-:Y:S05]  /*1a10*/  BPT.TRAP 0x1 ;  /* 0x000000040000795c */ /* 0x000fea0000300000 */
.L_x_30:
[----:B------:R-:W-:Y:S05]  /*1a20*/  BSYNC.RECONVERGENT B0 ;  /* 0x0000000000007941 */ /* 0x000fea0003800200 */
.L_x_29:
[----:B------:R-:W-:Y:S02]  /*1a30*/  UIADD3 UR15, UPT, UPT, UR6, 0x1, URZ ;  /* 0x00000001060f7890 */ /* 0x000fe4000fffe0ff */
[----:B------:R-:W-:Y:S02]  /*1a40*/  UIADD3 UR42, UP1, UPT, UR30, 0x80, URZ ;  /* 0x000000801e2a7890 */ /* 0x000fe4000ff3e0ff */
[----:B------:R-:W-:Y:S02]  /*1a50*/  UISETP.NE.AND UP0, UPT, UR15, 0x3, UPT ;  /* 0x000000030f00788c */ /* 0x000fe4000bf05270 */
[----:B------:R-:W-:Y:S02]  /*1a60*/  ULEA UR24, UR6, UR4, 0xf ;  /* 0x0000000406187291 */ /* 0x000fe4000f8e78ff */
[----:B------:R-:W-:Y:S02]  /*1a70*/  USEL UR9, URZ, 0x1, UP0 ;  /* 0x00000001ff097887 */ /* 0x000fe40008000000 */
[----:B------:R-:W-:Y:S02]  /*1a80*/  USEL UR15, UR15, URZ, UP0 ;  /* 0x000000ff0f0f7287 */ /* 0x000fe40008000000 */
[----:B------:R-:W-:Y:S02]  /*1a90*/  ULOP3.LUT UR33, UR33, 0xfefffff8, URZ, 0xc0, !UPT ;  /* 0xfefffff821217892 */ /* 0x000fe4000f8ec0ff */
[----:B------:R-:W-:Y:S01]  /*1aa0*/  ULEA UR8, UR15, UR4, 0x3 ;  /* 0x000000040f087291 */ /* 0x000fe2000f8e18ff */
[----:B------:R-:W-:Y:S01]  /*1ab0*/  LOP3.LUT R15, R15, UR9, RZ, 0x3c, !PT ;  /* 0x000000090f0f7c12 */ /* 0x000fe2000f8e3cff */
[----:B------:R-:W-:Y:S02]  /*1ac0*/  UIADD3 UR34, UPT, UPT, UR26, -0x80, URZ ;  /* 0xffffff801a227890 */ /* 0x000fe4000fffe0ff */
[----:B------:R-:W-:Y:S01]  /*1ad0*/  UIADD3.X UR43, UPT, UPT, URZ, UR31, URZ, UP1, !UPT ;  /* 0x0000001fff2b7290 */ /* 0x000fe20008ffe4ff */
[----:B-1----:R-:W-:Y:S01]  /*1ae0*/  SHF.L.U32 R2, R15, 0x1f, RZ ;  /* 0x0000001f0f027819 */ /* 0x002fe200000006ff */
[----:B------:R-:W-:Y:S01]  /*1af0*/  UIADD3 UR32, UPT, UPT, UR24, 0xa400, URZ ;  /* 0x0000a40018207890 */ /* 0x000fe2000fffe0ff */
[----:B------:R-:W-:Y:S02]  /*1b00*/  UMOV UR44, 0x0 ;  /* 0x00000000002c7882 */ /* 0x000fe40000000000 */
[----:B------:R4:W1:Y:S01]  /*1b10*/  SYNCS.PHASECHK.TRANS64.TRYWAIT P0, [UR8+0x18], R2 ;  /* 0x00001802ff0075a7 */ /* 0x0008620008001108 */
[----:B------:R-:W-:Y:S01]  /*1b20*/  UMOV UR45, 0x10000000 ;  /* 0x10000000002d7882 */ /* 0x000fe20000000000 */
[----:B------:R-:W-:Y:S02]  /*1b30*/  UIADD3 UR24, UPT, UPT, UR24, 0xe400, URZ ;  /* 0x0000e40018187890 */ /* 0x000fe4000fffe0ff */
[----:B------:R-:W-:Y:S02]  /*1b40*/  UIADD3 UR40, UP0, UPT, UR30, 0x180, URZ ;  /* 0x000001801e287890 */ /* 0x000fe4000ff1e0ff */
[----:B------:R-:W-:Y:S01]  /*1b50*/  UTMALDG.3D.2CTA [UR32], [UR42], desc[UR44] ;  /* 0x00002c202a0075b4 */ /* 0x000fe20008211000 */
[----:B------:R-:W-:Y:S01]  /*1b60*/  UIMAD UR5, UR6, 0x6000, UR4 ;  /* 0x00006000060578a4 */ /* 0x000fe2000f8e0204 */
[----:B------:R-:W-:Y:S01]  /*1b70*/  UMOV UR27, UR35 ;  /* 0x00000023001b7c82 */ /* 0x000fe20008000000 */
[----:B------:R-:W-:Y:S01]  /*1b80*/  UMOV UR28, UR36 ;  /* 0x00000024001c7c82 */ /* 0x000fe20008000000 */
[----:B------:R-:W-:Y:S01]  /*1b90*/  UMOV UR25, UR33 ;  /* 0x0000002100197c82 */ /* 0x000fe20008000000 */
[----:B------:R-:W-:Y:S01]  /*1ba0*/  UIADD3.X UR41, UPT, UPT, URZ, UR31, URZ, UP0, !UPT ;  /* 0x0000001fff297290 */ /* 0x000fe200087fe4ff */
[----:B------:R2:W-:Y:S01]  /*1bb0*/  UTMALDG.3D.2CTA [UR24], [UR42], desc[UR44] ;  /* 0x00002c182a0075b4 */ /* 0x0005e20008211000 */
[----:B------:R-:W-:Y:S01]  /*1bc0*/  UIADD3 UR16, UPT, UPT, UR5, 0x22400, URZ ;  /* 0x0002240005107890 */ /* 0x000fe2000fffe0ff */
[----:B------:R-:W-:Y:S01]  /*1bd0*/  UMOV UR20, UR36 ;  /* 0x0000002400147c82 */ /* 0x000fe20008000000 */
[----:B------:R-:W-:Y:S01]  /*1be0*/  UMOV UR17, UR33 ;  /* 0x0000002100117c82 */ /* 0x000fe20008000000 */
[----:B------:R-:W-:Y:S01]  /*1bf0*/  UMOV UR18, UR34 ;  /* 0x0000002200127c82 */ /* 0x000fe20008000000 */
[----:B------:R-:W-:Y:S01]  /*1c00*/  UIADD3 UR8, UPT, UPT, UR5, 0x25400, URZ ;  /* 0x0002540005087890 */ /* 0x000fe2000fffe0ff */
[----:B------:R-:W-:Y:S01]  /*1c10*/  UMOV UR10, UR26 ;  /* 0x0000001a000a7c82 */ /* 0x000fe20008000000 */
[----:B------:R-:W-:Y:S03]  /*1c20*/  UMOV UR11, UR19 ;  /* 0x00000013000b7c82 */ /* 0x000fe60008000000 */
[----:B------:R4:W-:Y:S01]  /*1c30*/  UTMALDG.3D.2CTA [UR16], [UR40], desc[UR44] ;  /* 0x00002c10280075b4 */ /* 0x0009e20008211000 */
[----:B------:R-:W-:Y:S01]  /*1c40*/  UMOV UR12, UR36 ;  /* 0x00000024000c7c82 */ /* 0x000fe20008000000 */
[----:B------:R-:W-:Y:S01]  /*1c50*/  UMOV UR9, UR33 ;  /* 0x0000002100097c82 */ /* 0x000fe20008000000 */
[----:B------:R-:W-:Y:S01]  /*1c60*/  UMOV UR38, UR7 ;  /* 0x0000000700267c82 */ /* 0x000fe20008000000 */
[----:B------:R-:W-:Y:S01]  /*1c70*/  UMOV UR6, UR15 ;  /* 0x0000000f00067c82 */ /* 0x000fe20008000000 */
[----:B------:R4:W-:Y:S01]  /*1c80*/  UTMALDG.3D.2CTA [UR8], [UR40], desc[UR44] ;  /* 0x00002c08280075b4 */ /* 0x0009e20008211000 */
[----:B--2---:R-:W-:Y:S01]  /*1c90*/  UIADD3 UR26, UPT, UPT, UR26, 0x100, URZ ;  /* 0x000001001a1a7890 */ /* 0x004fe2000fffe0ff */
[----:B----4-:R-:W-:Y:S11]  /*1ca0*/  BRA.U UP2, `(.L_x_31) ;  /* 0xfffffffd021c7547 */ /* 0x010ff6000b83ffff */
.L_x_25:
[----:B------:R-:W-:Y:S01]  /*1cb0*/  ULEA UR5, UR15, UR4, 0x3 ;  /* 0x000000040f057291 */ /* 0x000fe2000f8e18ff */
[----:B-1----:R-:W-:Y:S01]  /*1cc0*/  SHF.L.U32 R2, R15, 0x1f, RZ ;  /* 0x0000001f0f027819 */ /* 0x002fe200000006ff */
[----:B------:R-:W-:Y:S01]  /*1cd0*/  @!P1 SYNCS.ARRIVE.TRANS64.A1T0 RZ, [UR4+0x68], RZ ;  /* 0x000068ffffff99a7 */ /* 0x000fe20008100004 */
[----:B------:R-:W-:-:S06]  /*1ce0*/  UISETP.GT.AND UP0, UPT, UR29, UR23, UPT ;  /* 0x000000171d00728c */ /* 0x000fcc000bf04270 */
[----:B--2---:R1:W2:Y:S03]  /*1cf0*/  SYNCS.PHASECHK.TRANS64.TRYWAIT P0, [UR5+0x18], R2 ;  /* 0x00001802ff0075a7 */ /* 0x0042a60008001105 */
[----:B------:R-:W-:Y:S05]  /*1d00*/  BRA.U !UP0, `(.L_x_32) ;  /* 0x0000000108e87547 */ /* 0x000fea000b800000 */
[----:B------:R-:W-:Y:S01]  /*1d10*/  UIADD3 UR39, UPT, UPT, UR21, UR38, URZ ;  /* 0x0000002615277290 */ /* 0x000fe2000fffe0ff */
[----:B------:R-:W-:-:S11]  /*1d20*/  UMOV UR6, UR15 ;  /* 0x0000000f00067c82 */ /* 0x000fd60008000000 */
.L_x_38:
[----:B--2---:R-:W-:Y:S01]  /*1d30*/  @P5 MOV R3, 0x1c000 ;  /* 0x0001c00000035802 */ /* 0x004fe20000000f00 */
[----:B------:R-:W-:Y:S01]  /*1d40*/  ULEA UR33, UR6, UR4, 0x3 ;  /* 0x0000000406217291 */ /* 0x000fe2000f8e18ff */
[----:B-12---:R-:W-:Y:S11]  /*1d50*/  @P0 BRA `(.L_x_33) ;  /* 0x00000000000c0947 */ /* 0x006ff60003800000 */
[----:B------:R-:W-:Y:S04]  /*1d60*/  SHF.L.U32 R5, R15, 0x1f, RZ ;  /* 0x0000001f0f057819 */ /* 0x000fe800000006ff */
[----:B------:R-:W2:Y:S02]  /*1d70*/  SYNCS.PHASECHK.TRANS64.TRYWAIT P0, [UR33+0x18], R5 ;  /* 0x00001805ff0075a7 */ /* 0x000ea40008001121 */
[----:B--2---:R-:W-:Y:S05]  /*1d80*/  @!P0 BRA `(.L_x_34) ;  /* 0x0000008400a88947 */ /* 0x004fea0003800000 */
.L_x_33:
[----:B------:R2:W-:Y:S01]  /*1d90*/  @P5 SYNCS.ARRIVE.TRANS64 RZ, [UR33], R3 ;  /* 0x00000003ffff59a7 */ /* 0x0005e20008000021 */
[----:B------:R-:W-:Y:S04]  /*1da0*/  ULOP3.LUT UR5, UR14, 0x2, URZ, 0xfc, !UPT ;  /* 0x000000020e057892 */ /* 0x000fe8000f8efcff */
[----:B------:R-:W-:Y:S09]  /*1db0*/  UISETP.NE.AND UP0, UPT, UR5, 0x2, UPT ;  /* 0x000000020500788c */ /* 0x000ff2000bf05270 */
[----:B------:R-:W-:Y:S05]  /*1dc0*/  BRA.U UP0, `(.L_x_35) ;  /* 0x0000000100047547 */ /* 0x000fea000b800000 */
[----:B------:R-:W-:Y:S05]  /*1dd0*/  BPT.TRAP 0x1 ;  /* 0x000000040000795c */ /* 0x000fea0000300000 */
.L_x_35:
[----:B------:R-:W-:Y:S04]  /*1de0*/  BSSY.RECONVERGENT B0, `(.L_x_36) ;  /* 0x0000003000007945 */ /* 0x000fe80003800200 */
[----:B------:R-:W-:Y:S05]  /*1df0*/  @!P4 BRA `(.L_x_37) ;  /* 0x000000000004c947 */ /* 0x000fea0003800000 */
[----:B------:R-:W-:Y:S05]  /*1e00*/  BPT.TRAP 0x1 ;  /* 0x000000040000795c */ /* 0x000fea0000300000 */
.L_x_37:
[----:B------:R-:W-:Y:S05]  /*1e10*/  BSYNC.RECONVERGENT B0 ;  /* 0x0000000000007941 */ /* 0x000fea0003800200 */
.L_x_36:
[----:B------:R-:W-:Y:S02]  /*1e20*/  UIADD3 UR15, UPT, UPT, UR6, 0x1, URZ ;  /* 0x00000001060f7890 */ /* 0x000fe4000fffe0ff */
[----:B------:R-:W-:Y:S02]  /*1e30*/  UIADD3 UR44, UP1, UPT, UR30, 0x80, URZ ;  /* 0x000000801e2c7890 */ /* 0x000fe4000ff3e0ff */
[----:B------:R-:W-:Y:S02]  /*1e40*/  UISETP.NE.AND UP0, UPT, UR15, 0x3, UPT ;  /* 0x000000030f00788c */ /* 0x000fe4000bf05270 */
[----:B------:R-:W-:Y:S02]  /*1e50*/  ULEA UR24, UR6, UR4, 0xf ;  /* 0x0000000406187291 */ /* 0x000fe4000f8e78ff */
[----:B------:R-:W-:Y:S02]  /*1e60*/  USEL UR9, URZ, 0x1, UP0 ;  /* 0x00000001ff097887 */ /* 0x000fe40008000000 */
[----:B------:R-:W-:Y:S02]  /*1e70*/  USEL UR15, UR15, URZ, UP0 ;  /* 0x000000ff0f0f7287 */ /* 0x000fe40008000000 */
[----:B------:R-:W-:Y:S02]  /*1e80*/  USHF.L.U32 UR34, UR38, 0x8, URZ ;  /* 0x0000000826227899 */ /* 0x000fe400080006ff */
[----:B------:R-:W-:Y:S01]  /*1e90*/  ULEA UR8, UR15, UR4, 0x3 ;  /* 0x000000040f087291 */ /* 0x000fe2000f8e18ff */
[----:B------:R-:W-:Y:S01]  /*1ea0*/  LOP3.LUT R15, R15, UR9, RZ, 0x3c, !PT ;  /* 0x000000090f0f7c12 */ /* 0x000fe2000f8e3cff */
[----:B------:R-:W-:Y:S02]  /*1eb0*/  ULOP3.LUT UR33, UR33, 0xfefffff8, URZ, 0xc0, !UPT ;  /* 0xfefffff821217892 */ /* 0x000fe4000f8ec0ff */
[----:B------:R-:W-:Y:S01]  /*1ec0*/  UIADD3.X UR45, UPT, UPT, URZ, UR31, URZ, UP1, !UPT ;  /* 0x0000001fff2d7290 */ /* 0x000fe20008ffe4ff */
[----:B-1----:R-:W-:Y:S01]  /*1ed0*/  SHF.L.U32 R2, R15, 0x1f, RZ ;  /* 0x0000001f0f027819 */ /* 0x002fe200000006ff */
[----:B------:R-:W-:Y:S01]  /*1ee0*/  UIADD3 UR32, UPT, UPT, UR24, 0xa400, URZ ;  /* 0x0000a40018207890 */ /* 0x000fe2000fffe0ff */
[----:B------:R-:W-:Y:S02]  /*1ef0*/  UMOV UR42, 0x0 ;  /* 0x00000000002a7882 */ /* 0x000fe40000000000 */
[----:B------:R4:W1:Y:S01]  /*1f00*/  SYNCS.PHASECHK.TRANS64.TRYWAIT P0, [UR8+0x18], R2 ;  /* 0x00001802ff0075a7 */ /* 0x0008620008001108 */
[----:B------:R-:W-:Y:S01]  /*1f10*/  UMOV UR43, 0x10000000 ;  /* 0x10000000002b7882 */ /* 0x000fe20000000000 */
[----:B------:R-:W-:Y:S02]  /*1f20*/  UIADD3 UR26, UPT, UPT, UR34, 0x80, URZ ;  /* 0x00000080221a7890 */ /* 0x000fe4000fffe0ff */
[----:B------:R-:W-:Y:S02]  /*1f30*/  UIADD3 UR24, UPT, UPT, UR24, 0xe400, URZ ;  /* 0x0000e40018187890 */ /* 0x000fe4000fffe0ff */
[----:B------:R4:W-:Y:S01]  /*1f40*/  UTMALDG.3D.2CTA [UR32], [UR44], desc[UR42] ;  /* 0x00002a202c0075b4 */ /* 0x0009e20008211000 */
[----:B------:R-:W-:Y:S02]  /*1f50*/  UIADD3 UR40, UP0, UPT, UR30, 0x180, URZ ;  /* 0x000001801e287890 */ /* 0x000fe4000ff1e0ff */
        /* <DEDUP_REMOVED lines=16> */
[----:B------:R-:W-:Y:S01]  /*2060*/  UIADD3 UR38, UPT, UPT, UR38, 0x1, URZ ;  /* 0x0000000126267890 */ /* 0x000fe2000fffe0ff */
[----:B------:R-:W-:Y:S03]  /*2070*/  UMOV UR6, UR15 ;  /* 0x0000000f00067c82 */ /* 0x000fe60008000000 */
[----:B------:R-:W-:Y:S01]  /*2080*/  UISETP.NE.AND UP0, UPT, UR38, UR39, UPT ;  /* 0x000000272600728c */ /* 0x000fe2000bf05270 */
[----:B------:R4:W-:Y:S08]  /*2090*/  UTMALDG.3D.2CTA [UR8], [UR40], desc[UR42] ;  /* 0x00002a08280075b4 */ /* 0x0009f00008211000 */
[----:B----4-:R-:W-:Y:S05]  /*20a0*/  BRA.U UP0, `(.L_x_38) ;  /* 0xfffffffd00207547 */ /* 0x010fea000b83ffff */
.L_x_32:
[C---:B-1----:R-:W-:Y:S01]  /*20b0*/  LEA R2, R14.reuse, UR4, 0x3 ;  /* 0x000000040e027c11 */ /* 0x042fe2000f8e18ff */
[----:B------:R-:W-:Y:S01]  /*20c0*/  NOP ;  /* 0x0000000000007918 */ /* 0x000fe20000000000 */
[----:B--2---:R-:W-:Y:S02]  /*20d0*/  SHF.L.U32 R3, R13, 0x1f, RZ ;  /* 0x0000001f0d037819 */ /* 0x004fe400000006ff */
[----:B------:R-:W-:Y:S02]  /*20e0*/  LEA R4, R14, UR4, 0x4 ;  /* 0x000000040e047c11 */ /* 0x000fe4000f8e20ff */
[----:B------:R-:W1:Y:S02]  /*20f0*/  SYNCS.PHASECHK.TRANS64.TRYWAIT P0, [R2+URZ+0x70], R3 ;  /* 0x00007003020075a7 */ /* 0x000e6400080011ff */
[----:B-1----:R-:W-:Y:S05]  /*2100*/  @!P0 BRA `(.L_x_39) ;  /* 0x0000008000e08947 */ /* 0x002fea0003800000 */
.L_x_138:
[----:B------:R-:W2:Y:S01]  /*2110*/  LDS.128 R4, [R4+0xe0] ;  /* 0x0000e00004047984 */ /* 0x000ea20000000c00 */
[----:B------:R-:W-:Y:S01]  /*2120*/  ISETP.GE.AND P0, PT, R72, 0x1, PT ;  /* 0x000000014800780c */ /* 0x000fe20003f06270 */
[----:B-1----:R-:W-:Y:S01]  /*2130*/  VIADD R2, R2, 0x80 ;  /* 0x0000008002027836 */ /* 0x002fe20000000000 */
[----:B------:R-:W-:Y:S01]  /*2140*/  @!PT LDS RZ, [RZ] ;  /* 0x00000000fffff984 */ /* 0x000fe20000000800 */
[----:B------:R-:W-:Y:S01]  /*2150*/  @!PT LDS RZ, [RZ] ;  /* 0x00000000fffff984 */ /* 0x000fe20000000800 */
[----:B------:R-:W-:Y:S01]  /*2160*/  @!PT LDS RZ, [RZ] ;  /* 0x00000000fffff984 */ /* 0x000fe20000000800 */
[----:B------:R-:W-:Y:S01]  /*2170*/  @!PT LDS RZ, [RZ] ;  /* 0x00000000fffff984 */ /* 0x000fe20000000800 */
[----:B------:R1:W-:Y:S06]  /*2180*/  MEMBAR.ALL.CTA ;  /* 0x0000000000007992 */ /* 0x0003ec0000008000 */
[----:B-1----:R-:W1:Y:S01]  /*2190*/  FENCE.VIEW.ASYNC.S ;  /* 0x00000000000073c6 */ /* 0x002e620000000000 */
[----:B------:R-:W-:-:S04]  /*21a0*/  PRMT R2, RZ, 0x654, R2 ;  /* 0x00000654ff027816 */ /* 0x000fc80000000002 */
[----:B-1----:R1:W-:Y:S01]  /*21b0*/  SYNCS.ARRIVE.TRANS64.RED.A1T0 RZ, [R2+URZ], RZ ;  /* 0x000000ff02ff79a7 */ /* 0x0023e200081004ff */
[----:B--2---:R-:W-:-:S13]  /*21c0*/  LOP3.LUT P2, RZ, R6, 0x1, RZ, 0xc0, !PT ;  /* 0x0000000106ff7812 */ /* 0x004fda000784c0ff */
[----:B------:R-:W-:Y:S01]  /*21d0*/  @P2 SHF.R.U32.HI R3, RZ, 0x10, R5 ;  /* 0x00000010ff032819 */ /* 0x000fe20000011605 */
[----:B------:R-:W-:Y:S01]  /*21e0*/  VOTEU.ANY UP0, P2 ;  /* 0x0000000000ff7886 */ /* 0x000fe20001000100 */
[----:B------:R-:W-:Y:S02]  /*21f0*/  @P2 MOV R11, R4 ;  /* 0x00000004000b2202 */ /* 0x000fe40000000f00 */
[----:B------:R-:W-:Y:S02]  /*2200*/  @P2 R2UR.BROADCAST UR5, R3 ;  /* 0x00000000030522ca */ /* 0x000fe400008e0000 */
[----:B------:R-:W-:-:S11]  /*2210*/  @P2 LOP3.LUT R8, R5, 0xffff, RZ, 0xc0, !PT ;  /* 0x0000ffff05082812 */ /* 0x000fd600078ec0ff */
[----:B------:R-:W-:Y:S01]  /*2220*/  @UP0 UMOV UR36, UR5 ;  /* 0x0000000500240c82 */ /* 0x000fe20008000000 */
[----:B-1----:R-:W-:Y:S05]  /*2230*/  @!P0 BRA `(.L_x_40) ;  /* 0x0000000000b88947 */ /* 0x002fea0003800000 */
[----:B------:R-:W3:Y:S01]  /*2240*/  LDC.64 R4, c[0x0][0xb18] ;  /* 0x0002c600ff047b82 */ /* 0x000ee20000000a00 */
[----:B------:R-:W-:-:S07]  /*2250*/  ISETP.NE.AND P3, PT, R72, 0x1, PT ;  /* 0x000000014800780c */ /* 0x000fce0003f65270 */
[----:B------:R-:W1:Y:S08]  /*2260*/  LDC.64 R6, c[0x0][0xb10] ;  /* 0x0002c400ff067b82 */ /* 0x000e700000000a00 */
[----:B------:R-:W2:Y:S08]  /*2270*/  LDC R18, c[0x0][0xb20] ;  /* 0x0002c800ff127b82 */ /* 0x000eb00000000800 */
[----:B------:R-:W4:Y:S01]  /*2280*/  LDC R20, c[0x0][0xb0c] ;  /* 0x0002c300ff147b82 */ /* 0x000f220000000800 */
[----:B---3--:R-:W-:Y:S01]  /*2290*/  IMAD.HI.U32 R19, R0, R5, RZ ;  /* 0x0000000500137227 */ /* 0x008fe200078e00ff */
[----:B------:R-:W-:-:S03]  /*22a0*/  ISETP.NE.AND P0, PT, R4, 0x1, PT ;  /* 0x000000010400780c */ /* 0x000fc60003f05270 */
[----:B------:R-:W-:-:S03]  /*22b0*/  IMAD.HI.U32 R5, R8, R5, RZ ;  /* 0x0000000508057227 */ /* 0x000fc600078e00ff */
[----:B------:R-:W3:Y:S01]  /*22c0*/  LDC.64 R2, c[0x0][0xb28] ;  /* 0x0002ca00ff027b82 */ /* 0x000ee20000000a00 */
[----:B-1----:R-:W-:-:S04]  /*22d0*/  IMAD.HI.U32 R22, R9, R6, RZ ;  /* 0x0000000609167227 */ /* 0x002fc800078e00ff */
[----:B------:R-:W-:Y:S01]  /*22e0*/  IMAD.HI.U32 R24, R11, R6, RZ ;  /* 0x000000060b187227 */ /* 0x000fe200078e00ff */
[----:B------:R-:W-:Y:S02]  /*22f0*/  SHF.R.U32.HI R22, RZ, R7, R22 ;  /* 0x00000007ff167219 */ /* 0x000fe40000011616 */
[-C--:B--2---:R-:W-:Y:S02]  /*2300*/  SHF.R.U32.HI R19, RZ, R18.reuse, R19 ;  /* 0x00000012ff137219 */ /* 0x084fe40000011613 */
[----:B------:R-:W-:Y:S02]  /*2310*/  SHF.R.U32.HI R5, RZ, R18, R5 ;  /* 0x00000012ff057219 */ /* 0x000fe40000011605 */
[----:B------:R-:W-:Y:S02]  /*2320*/  SEL R19, R0, R19, !P0 ;  /* 0x0000001300137207 */ /* 0x000fe40004000000 */
[----:B------:R-:W-:Y:S02]  /*2330*/  SHF.R.U32.HI R24, RZ, R7, R24 ;  /* 0x00000007ff187219 */ /* 0x000fe40000011618 */
[----:B----4-:R-:W-:-:S02]  /*2340*/  ISETP.NE.AND P1, PT, R20, 0x1, PT ;  /* 0x000000011400780c */ /* 0x010fc40003f25270 */
[----:B------:R-:W-:Y:S02]  /*2350*/  SEL R5, R8, R5, !P0 ;  /* 0x0000000508057207 */ /* 0x000fe40004000000 */
[----:B------:R-:W-:Y:S02]  /*2360*/  SEL R21, R9, R22, !P1 ;  /* 0x0000001609157207 */ /* 0x000fe40004800000 */
[----:B------:R-:W-:Y:S01]  /*2370*/  SEL R7, R11, R24, !P1 ;  /* 0x000000180b077207 */ /* 0x000fe20004800000 */
[----:B---3--:R-:W-:-:S04]  /*2380*/  IMAD.HI.U32 R22, R19, R2, RZ ;  /* 0x0000000213167227 */ /* 0x008fc800078e00ff */
[----:B------:R-:W-:Y:S01]  /*2390*/  IMAD.HI.U32 R6, R21, R2, RZ ;  /* 0x0000000215067227 */ /* 0x000fe200078e00ff */
[----:B------:R-:W-:-:S04]  /*23a0*/  @P3 SHF.R.U32.HI R19, RZ, R3, R22 ;  /* 0x00000003ff133219 */ /* 0x000fc80000011616 */
[----:B------:R-:W-:Y:S01]  /*23b0*/  @P3 SHF.R.U32.HI R21, RZ, R3, R6 ;  /* 0x00000003ff153219 */ /* 0x000fe20000011606 */
[----:B------:R-:W-:-:S04]  /*23c0*/  IMAD R19, R72, R19, RZ ;  /* 0x0000001348137224 */ /* 0x000fc800078e02ff */
[----:B------:R-:W-:Y:S01]  /*23d0*/  IMAD R6, R72, R21, RZ ;  /* 0x0000001548067224 */ /* 0x000fe200078e02ff */
[C---:B------:R-:W-:Y:S02]  /*23e0*/  ISETP.GE.AND P0, PT, R5.reuse, R19, PT ;  /* 0x000000130500720c */ /* 0x040fe40003f06270 */
[----:B------:R-:W-:Y:S02]  /*23f0*/  IADD3 R19, PT, PT, -R5, RZ, RZ ;  /* 0x000000ff05137210 */ /* 0x000fe40007ffe1ff */
[----:B------:R-:W-:Y:S01]  /*2400*/  ISETP.GE.OR P0, PT, R7, R6, P0 ;  /* 0x000000060700720c */ /* 0x000fe20000706670 */
[----:B------:R-:W-:-:S04]  /*2410*/  IMAD.HI.U32 R6, R5, R2, RZ ;  /* 0x0000000205067227 */ /* 0x000fc800078e00ff */
[----:B------:R-:W-:Y:S01]  /*2420*/  IMAD R8, R4, R19, R8 ;  /* 0x0000001304087224 */ /* 0x000fe200078e0208 */
[----:B------:R-:W-:-:S04]  /*2430*/  SHF.R.U32.HI R6, RZ, R3, R6 ;  /* 0x00000003ff067219 */ /* 0x000fc80000011606 */
[----:B------:R-:W-:-:S03]  /*2440*/  SEL R6, R5, R6, !P3 ;  /* 0x0000000605067207 */ /* 0x000fc60005800000 */
[----:B------:R-:W-:-:S04]  /*2450*/  @!P0 IMAD.HI.U32 R18, R7, R2, RZ ;  /* 0x0000000207128227 */ /* 0x000fc800078e00ff */
[----:B------:R-:W-:Y:S01]  /*2460*/  IMAD.MOV R2, RZ, RZ, -R6 ;  /* 0x000000ffff027224 */ /* 0x000fe200078e0a06 */
[----:B------:R-:W-:-:S03]  /*2470*/  @!P0 SHF.R.U32.HI R18, RZ, R3, R18 ;  /* 0x00000003ff128219 */ /* 0x000fc60000011612 */
[----:B------:R-:W-:Y:S01]  /*2480*/  IMAD R2, R72, R2, R5 ;  /* 0x0000000248027224 */ /* 0x000fe200078e0205 */
        /* <DEDUP_REMOVED lines=9> */
.L_x_40:
[----:B------:R-:W1:Y:S02]  /*2520*/  LDCU UR5, c[0x0][0xb30] ;  /* 0x00016600ff0577ac */ /* 0x000e640008000800 */
[----:B-1----:R-:W-:-:S09]  /*2530*/  UISETP.NE.AND UP0, UPT, UR5, 0x1, UPT ;  /* 0x000000010500788c */ /* 0x002fd2000bf05270 */
[----:B------:R-:W-:Y:S05]  /*2540*/  BRA.U UP0, `(.L_x_41) ;  /* 0x0000000100407547 */ /* 0x000fea000b800000 */
[----:B------:R-:W1:Y:S08]  /*2550*/  LDC.64 R4, c[0x0][0xb10] ;  /* 0x0002c400ff047b82 */ /* 0x000e700000000a00 */
[----:B------:R-:W2:Y:S08]  /*2560*/  LDC.64 R2, c[0x0][0xb18] ;  /* 0x0002c600ff027b82 */ /* 0x000eb00000000a00 */
[----:B------:R-:W4:Y:S08]  /*2570*/  LDC R6, c[0x0][0xb20] ;  /* 0x0002c800ff067b82 */ /* 0x000f300000000800 */
[----:B------:R-:W3:Y:S01]  /*2580*/  LDC R18, c[0x0][0xb0c] ;  /* 0x0002c300ff127b82 */ /* 0x000ee20000000800 */
[----:B-1----:R-:W-:-:S05]  /*2590*/  IMAD.HI.U32 R4, R11, R4, RZ ;  /* 0x000000040b047227 */ /* 0x002fca00078e00ff */
[----:B------:R-:W-:Y:S01]  /*25a0*/  SHF.R.U32.HI R4, RZ, R5, R4 ;  /* 0x00000005ff047219 */ /* 0x000fe20000011604 */
[----:B--2---:R-:W-:Y:S01]  /*25b0*/  IMAD.HI.U32 R3, R8, R3, RZ ;  /* 0x0000000308037227 */ /* 0x004fe200078e00ff */
[----:B------:R-:W-:-:S04]  /*25c0*/  ISETP.NE.AND P0, PT, R2, 0x1, PT ;  /* 0x000000010200780c */ /* 0x000fc80003f05270 */
[----:B----4-:R-:W-:-:S04]  /*25d0*/  SHF.R.U32.HI R3, RZ, R6, R3 ;  /* 0x00000006ff037219 */ /* 0x010fc80000011603 */
[----:B------:R-:W-:Y:S02]  /*25e0*/  SEL R3, R8, R3, !P0 ;  /* 0x0000000308037207 */ /* 0x000fe40004000000 */
[----:B---3--:R-:W-:-:S04]  /*25f0*/  ISETP.NE.AND P1, PT, R18, 0x1, PT ;  /* 0x000000011200780c */ /* 0x008fc80003f25270 */
[----:B------:R-:W-:-:S05]  /*2600*/  SEL R4, R11, R4, !P1 ;  /* 0x000000040b047207 */ /* 0x000fca0004800000 */
[----:B------:R-:W-:Y:S02]  /*2610*/  IMAD.IADD R5, R3, 0x1, -R4 ;  /* 0x0000000103057824 */ /* 0x000fe400078e0a04 */
[----:B------:R-:W-:Y:S02]  /*2620*/  IMAD.IADD R3, R4, 0x1, -R3 ;  /* 0x0000000104037824 */ /* 0x000fe400078e0a03 */
[----:B------:R-:W-:Y:S02]  /*2630*/  IMAD R11, R5, R18, R11 ;  /* 0x00000012050b7224 */ /* 0x000fe400078e020b */
[----:B------:R-:W-:-:S07]  /*2640*/  IMAD R8, R3, R2, R8 ;  /* 0x0000000203087224 */ /* 0x000fce00078e0208 */
.L_x_41:
[----:B------:R-:W-:Y:S01]  /*2650*/  VIADD R14, R14, 0x1 ;  /* 0x000000010e0e7836 */ /* 0x000fe20000000000 */
[----:B------:R-:W-:Y:S01]  /*2660*/  PLOP3.LUT P1, PT, PT, PT, PT, 0x80, 0x8 ;  /* 0x000000000008781c */ /* 0x000fe20003f2f070 */
[----:B------:R-:W-:Y:S02]  /*2670*/  IMAD.IADD R21, R11, 0x1, R166 ;  /* 0x000000010b157824 */ /* 0x000fe400078e02a6 */
[----:B------:R-:W-:Y:S01]  /*2680*/  IMAD.IADD R20, R8, 0x1, R143 ;  /* 0x0000000108147824 */ /* 0x000fe200078e028f */
[----:B------:R-:W-:-:S04]  /*2690*/  ISETP.NE.AND P0, PT, R14, 0x2, PT ;  /* 0x000000020e00780c */ /* 0x000fc80003f05270 */
[----:B------:R-:W-:Y:S02]  /*26a0*/  SEL R2, RZ, 0x1, P0 ;  /* 0x00000001ff027807 */ /* 0x000fe40000000000 */
[----:B------:R-:W-:Y:S02]  /*26b0*/  SEL R14, R14, RZ, P0 ;  /* 0x000000ff0e0e7207 */ /* 0x000fe40000000000 */
[----:B------:R-:W-:Y:S01]  /*26c0*/  LOP3.LUT R13, R13, R2, RZ, 0x3c, !PT ;  /* 0x000000020d0d7212 */ /* 0x000fe200078e3cff */
[----:B------:R-:W-:Y:S06]  /*26d0*/  @P2 BRA `(.L_x_42) ;  /* 0xfffffff000002947 */ /* 0x000fec000383ffff */
[----:B------:R-:W-:Y:S01]  /*26e0*/  UIADD3 UR4, UPT, UPT, UR4, 0x18, URZ ;  /* 0x0000001804047890 */ /* 0x000fe2000fffe0ff */
[----:B------:R-:W-:-:S03]  /*26f0*/  SHF.L.U32 R3, R15, 0x1f, RZ ;  /* 0x0000001f0f037819 */ /* 0x000fc600000006ff */
[----:B------:R-:W-:-:S09]  /*2700*/  ULEA UR5, UR15, UR4, 0x3 ;  /* 0x000000040f057291 */ /* 0x000fd2000f8e18ff */
[----:B------:R-:W1:Y:S02]  /*2710*/  SYNCS.PHASECHK.TRANS64.TRYWAIT P0, [UR5], R3 ;  /* 0x00000003ff0075a7 */ /* 0x000e640008001105 */
[----:B-1----:R-:W-:Y:S05]  /*2720*/  @!P0 BRA `(.L_x_43) ;  /* 0x0000007c006c8947 */ /* 0x002fea0003800000 */
.L_x_140:
[----:B------:R-:W-:-:S04]  /*2730*/  UIADD3 UR6, UPT, UPT, UR15, 0x1, URZ ;  /* 0x000000010f067890 */ /* 0x000fc8000fffe0ff */
[----:B------:R-:W-:-:S04]  /*2740*/  UISETP.NE.AND UP0, UPT, UR6, 0x3, UPT ;  /* 0x000000030600788c */ /* 0x000fc8000bf05270 */
[----:B------:R-:W-:Y:S02]  /*2750*/  USEL UR7, URZ, 0x1, UP0 ;  /* 0x00000001ff077887 */ /* 0x000fe40008000000 */
[----:B------:R-:W-:-:S04]  /*2760*/  USEL UR6, UR6, URZ, UP0 ;  /* 0x000000ff06067287 */ /* 0x000fc80008000000 */
[----:B------:R-:W-:Y:S01]  /*2770*/  ULEA UR5, UR6, UR4, 0x3 ;  /* 0x0000000406057291 */ /* 0x000fe2000f8e18ff */
[----:B------:R-:W-:-:S04]  /*2780*/  LOP3.LUT R15, R15, UR7, RZ, 0x3c, !PT ;  /* 0x000000070f0f7c12 */ /* 0x000fc8000f8e3cff */
[----:B-1----:R-:W-:-:S04]  /*2790*/  SHF.L.U32 R3, R15, 0x1f, RZ ;  /* 0x0000001f0f037819 */ /* 0x002fc800000006ff */
[----:B------:R-:W1:Y:S02]  /*27a0*/  SYNCS.PHASECHK.TRANS64.TRYWAIT P0, [UR5], R3 ;  /* 0x00000003ff0075a7 */ /* 0x000e640008001105 */
[----:B-1----:R-:W-:Y:S05]  /*27b0*/  @!P0 BRA `(.L_x_44) ;  /* 0x0000007c00608947 */ /* 0x002fea0003800000 */
.L_x_142:
[----:B------:R-:W-:-:S04]  /*27c0*/  UIADD3 UR6, UPT, UPT, UR6, 0x1, URZ ;  /* 0x0000000106067890 */ /* 0x000fc8000fffe0ff */
[----:B------:R-:W-:-:S04]  /*27d0*/  UISETP.NE.AND UP0, UPT, UR6, 0x3, UPT ;  /* 0x000000030600788c */ /* 0x000fc8000bf05270 */
[----:B------:R-:W-:Y:S02]  /*27e0*/  USEL UR5, URZ, 0x1, UP0 ;  /* 0x00000001ff057887 */ /* 0x000fe40008000000 */
[----:B------:R-:W-:-:S04]  /*27f0*/  USEL UR6, UR6, URZ, UP0 ;  /* 0x000000ff06067287 */ /* 0x000fc80008000000 */
[----:B------:R-:W-:Y:S01]  /*2800*/  ULEA UR6, UR6, UR4, 0x3 ;  /* 0x0000000406067291 */ /* 0x000fe2000f8e18ff */
[----:B-1----:R-:W-:-:S04]  /*2810*/  LOP3.LUT R3, R15, UR5, RZ, 0x3c, !PT ;  /* 0x000000050f037c12 */ /* 0x002fc8000f8e3cff */
[----:B------:R-:W-:Y:S01]  /*2820*/  SHF.L.U32 R3, R3, 0x1f, RZ ;  /* 0x0000001f03037819 */ /* 0x000fe200000006ff */
[----:B---3--:R-:W-:-:S07]  /*2830*/  IMAD.U32 R0, RZ, RZ, UR6 ;  /* 0x00000006ff007e24 */ /* 0x008fce000f8e00ff */
.L_x_45:
[----:B-1----:R1:W2:Y:S02]  /*2840*/  SYNCS.PHASECHK.TRANS64.TRYWAIT P0, [R0+URZ], R3 ;  /* 0x00000003000075a7 */ /* 0x0022a400080011ff */
[----:B--2---:R-:W-:Y:S05]  /*2850*/  @!P0 NANOSLEEP.SYNCS 0x989680 ;  /* 0x009896800000895d */ /* 0x004fea0003900000 */
[----:B------:R-:W2:Y:S02]  /*2860*/  @!P0 SYNCS.PHASECHK.TRANS64 P0, [R0+URZ], R3 ;  /* 0x00000003000085a7 */ /* 0x000ea400080010ff */
[----:B--2---:R-:W-:Y:S05]  /*2870*/  @P0 EXIT ;  /* 0x000000000000094d */ /* 0x004fea0003800000 */
[----:B------:R-:W-:Y:S05]  /*2880*/  BRA `(.L_x_45) ;  /* 0xfffffffc00ec7947 */ /* 0x000fea000383ffff */
.L_x_22:
[----:B------:R-:W-:-:S04]  /*2890*/  UISETP.NE.AND UP1, UPT, UR37, URZ, UPT ;  /* 0x000000ff2500728c */ /* 0x000fc8000bf25270 */
[----:B------:R-:W-:-:S09]  /*28a0*/  UISETP.NE.OR UP1, UPT, UR10, 0x1, UP1 ;  /* 0x000000010a00788c */ /* 0x000fd20008f25670 */
[----:B------:R-:W-:Y:S05]  /*28b0*/  BRA.U UP1, `(.L_x_46) ;  /* 0x00000005014c7547 */ /* 0x000fea000b800000 */
[----:B------:R-:W-:Y:S01]  /*28c0*/  HFMA2 R11, -RZ, RZ, 0, 0 ;  /* 0x00000000ff0b7431 */ /* 0x000fe200000001ff */
[----:B------:R-:W-:Y:S01]  /*28d0*/  ISETP.GE.U32.AND P2, PT, R10, 0x2, PT ;  /* 0x000000020a00780c */ /* 0x000fe20003f46070 */
[----:B------:R-:W-:Y:S01]  /*28e0*/  IMAD.MOV.U32 R12, RZ, RZ, 0x1 ;  /* 0x00000001ff0c7424 */ /* 0x000fe200078e00ff */
[----:B------:R-:W-:Y:S01]  /*28f0*/  CS2R R8, SRZ ;  /* 0x0000000000087805 */ /* 0x000fe2000001ff00 */
[----:B------:R-:W-:Y:S01]  /*2900*/  IMAD.MOV.U32 R3, RZ, RZ, RZ ;  /* 0x000000ffff037224 */ /* 0x000fe200078e00ff */
[----:B------:R-:W-:Y:S01]  /*2910*/  UMOV UR4, 0x400 ;  /* 0x0000040000047882 */ /* 0x000fe20000000000 */
[----:B------:R-:W-:Y:S01]  /*2920*/  UMOV UR6, URZ ;  /* 0x000000ff00067c82 */ /* 0x000fe20008000000 */
[----:B------:R-:W-:-:S12]  /*2930*/  ULEA UR37, UR37, UR4, 0x18 ;  /* 0x0000000425257291 */ /* 0x000fd8000f8ec0ff */
.L_x_50:
[----:B------:R-:W-:Y:S02]  /*2940*/  LEA R0, R3, UR37, 0x3 ;  /* 0x0000002503007c11 */ /* 0x000fe4000f8e18ff */
[----:B------:R-:W-:-:S03]  /*2950*/  SHF.L.U32 R5, R8, 0x1f, RZ ;  /* 0x0000001f08057819 */ /* 0x000fc600000006ff */
[----:B------:R-:W-:Y:S01]  /*2960*/  VIADD R4, R0, 0xc0 ;  /* 0x000000c000047836 */ /* 0x000fe20000000000 */
[----:B------:R-:W1:Y:S02]  /*2970*/  SYNCS.PHASECHK.TRANS64.TRYWAIT P0, [R0+URZ+0xb0], R5 ;  /* 0x0000b005000075a7 */ /* 0x000e6400080011ff */
[----:B-1----:R-:W-:Y:S05]  /*2980*/  @!P0 BRA `(.L_x_47) ;  /* 0x0000007c00048947 */ /* 0x002fea0003800000 */
.L_x_143:
[----:B------:R-:W-:Y:S01]  /*2990*/  ULEA UR5, UR6, UR37, 0x3 ;  /* 0x0000002506057291 */ /* 0x000fe2000f8e18ff */
[----:B------:R-:W-:Y:S01]  /*29a0*/  PRMT R4, RZ, 0x654, R4 ;  /* 0x00000654ff047816 */ /* 0x000fe20000000004 */
[----:B-1----:R-:W-:Y:S01]  /*29b0*/  @!P2 IMAD.MOV.U32 R5, RZ, RZ, 0x10 ;  /* 0x00000010ff05a424 */ /* 0x002fe200078e00ff */
[----:B------:R-:W-:Y:S01]  /*29c0*/  SHF.L.U32 R7, R12, 0x1f, RZ ;  /* 0x0000001f0c077819 */ /* 0x000fe200000006ff */
[----:B------:R-:W-:Y:S01]  /*29d0*/  UIADD3 UR4, UPT, UPT, UR5, 0x70, URZ ;  /* 0x0000007005047890 */ /* 0x000fe2000fffe0ff */
[----:B------:R1:W-:Y:S05]  /*29e0*/  SYNCS.ARRIVE.TRANS64.RED.A1T0 RZ, [R4+URZ], RZ ;  /* 0x000000ff04ff79a7 */ /* 0x0003ea00081004ff */
[----:B------:R-:W-:Y:S01]  /*29f0*/  IMAD.U32 R13, RZ, RZ, UR4 ;  /* 0x00000004ff0d7e24 */ /* 0x000fe2000f8e00ff */
[----:B------:R-:W2:Y:S04]  /*2a00*/  SYNCS.PHASECHK.TRANS64.TRYWAIT P0, [UR5+0x80], R7 ;  /* 0x00008007ff0075a7 */ /* 0x000ea80008001105 */
[----:B------:R-:W-:Y:S01]  /*2a10*/  PRMT R13, R10, 0x654, R13 ;  /* 0x000006540a0d7816 */ /* 0x000fe2000000000d */
[----:B-12---:R-:W-:Y:S06]  /*2a20*/  @!P0 BRA `(.L_x_48) ;  /* 0x0000007800f08947 */ /* 0x006fec0003800000 */
.L_x_145:
[----:B------:R-:W-:Y:S01]  /*2a30*/  ULEA UR4, UR6, UR37, 0x4 ;  /* 0x0000002506047291 */ /* 0x000fe2000f8e20ff */
[----:B------:R-:W-:Y:S01]  /*2a40*/  SEL R2, R13, R2, !P2 ;  /* 0x000000020d027207 */ /* 0x000fe20005000000 */
[----:B------:R-:W-:Y:S01]  /*2a50*/  UIADD3 UR5, UPT, UPT, UR5, 0x70, URZ ;  /* 0x0000007005057890 */ /* 0x000fe2000fffe0ff */
[----:B-1----:R-:W-:Y:S01]  /*2a60*/  LEA R0, R11, UR37, 0x3 ;  /* 0x000000250b007c11 */ /* 0x002fe2000f8e18ff */
[----:B------:R-:W-:Y:S01]  /*2a70*/  UIADD3 UR4, UPT, UPT, UR4, 0xe0, URZ ;  /* 0x000000e004047890 */ /* 0x000fe2000fffe0ff */
[----:B------:R1:W-:Y:S01]  /*2a80*/  @!P2 SYNCS.ARRIVE.TRANS64.RED RZ, [R2+URZ], R5 ;  /* 0x0000000502ffa9a7 */ /* 0x0003e200080004ff */
[----:B------:R-:W-:Y:S01]  /*2a90*/  UIADD3 UR6, UPT, UPT, UR6, 0x1, URZ ;  /* 0x0000000106067890 */ /* 0x000fe2000fffe0ff */
[----:B------:R-:W-:-:S03]  /*2aa0*/  VIADD R3, R3, 0x1 ;  /* 0x0000000103037836 */ /* 0x000fc60000000000 */
[----:B------:R-:W-:Y:S02]  /*2ab0*/  UISETP.NE.AND UP0, UPT, UR6, 0x2, UPT ;  /* 0x000000020600788c */ /* 0x000fe4000bf05270 */
[----:B------:R-:W-:Y:S01]  /*2ac0*/  ISETP.NE.AND P0, PT, R3, 0x2, PT ;  /* 0x000000020300780c */ /* 0x000fe20003f05270 */
[----:B------:R-:W-:Y:S06]  /*2ad0*/  UGETNEXTWORKID.BROADCAST [UR4], [UR5] ;  /* 0x00000000040073ca */ /* 0x000fec0008000100 */
[----:B------:R-:W-:Y:S02]  /*2ae0*/  USEL UR4, URZ, 0x1, UP0 ;  /* 0x00000001ff047887 */ /* 0x000fe40008000000 */
[----:B------:R-:W-:-:S04]  /*2af0*/  USEL UR6, UR6, URZ, UP0 ;  /* 0x000000ff06067287 */ /* 0x000fc80008000000 */
[----:B------:R-:W-:Y:S02]  /*2b00*/  LOP3.LUT R12, R12, UR4, RZ, 0x3c, !PT ;  /* 0x000000040c0c7c12 */ /* 0x000fe4000f8e3cff */
[----:B-1----:R-:W-:-:S04]  /*2b10*/  SHF.L.U32 R5, R9, 0x1f, RZ ;  /* 0x0000001f09057819 */ /* 0x002fc800000006ff */
[----:B------:R-:W1:Y:S02]  /*2b20*/  SYNCS.PHASECHK.TRANS64.TRYWAIT P1, [R0+URZ+0x70], R5 ;  /* 0x00007005000075a7 */ /* 0x000e6400080211ff */
[----:B-1----:R-:W-:Y:S05]  /*2b30*/  @!P1 BRA `(.L_x_49) ;  /* 0x0000007800c49947 */ /* 0x002fea0003800000 */
.L_x_146:
[----:B------:R-:W-:Y:S01]  /*2b40*/  LEA R4, R11, UR37, 0x4 ;  /* 0x000000250b047c11 */ /* 0x000fe2000f8e20ff */
[----:B-1----:R-:W-:Y:S01]  /*2b50*/  VIADD R0, R0, 0x80 ;  /* 0x0000008000007836 */ /* 0x002fe20000000000 */
[----:B------:R-:W-:Y:S01]  /*2b60*/  SEL R3, R3, RZ, P0 ;  /* 0x000000ff03037207 */ /* 0x000fe20000000000 */
[----:B------:R-:W-:-:S03]  /*2b70*/  VIADD R11, R11, 0x1 ;  /* 0x000000010b0b7836 */ /* 0x000fc60000000000 */
[----:B------:R-:W1:Y:S01]  /*2b80*/  LDS.128 R4, [R4+0xe0] ;  /* 0x0000e00004047984 */ /* 0x000e620000000c00 */
[----:B------:R-:W-:Y:S02]  /*2b90*/  PRMT R0, RZ, 0x654, R0 ;  /* 0x00000654ff007816 */ /* 0x000fe40000000000 */
[C---:B------:R-:W-:Y:S01]  /*2ba0*/  ISETP.NE.AND P1, PT, R11.reuse, 0x2, PT ;  /* 0x000000020b00780c */ /* 0x040fe20003f25270 */
[----:B------:R-:W-:Y:S01]  /*2bb0*/  @!PT LDS RZ, [RZ] ;  /* 0x00000000fffff984 */ /* 0x000fe20000000800 */
[----:B------:R-:W-:Y:S01]  /*2bc0*/  @!PT LDS RZ, [RZ] ;  /* 0x00000000fffff984 */ /* 0x000fe20000000800 */
[----:B------:R-:W-:Y:S01]  /*2bd0*/  @!PT LDS RZ, [RZ] ;  /* 0x00000000fffff984 */ /* 0x000fe20000000800 */
[----:B------:R-:W-:Y:S01]  /*2be0*/  @!PT LDS RZ, [RZ] ;  /* 0x00000000fffff984 */ /* 0x000fe20000000800 */
[----:B------:R2:W-:Y:S06]  /*2bf0*/  MEMBAR.ALL.CTA ;  /* 0x0000000000007992 */ /* 0x0005ec0000008000 */
[----:B--2---:R-:W2:Y:S01]  /*2c00*/  FENCE.VIEW.ASYNC.S ;  /* 0x00000000000073c6 */ /* 0x004ea20000000000 */
[----:B------:R-:W-:Y:S01]  /*2c10*/  SEL R11, R11, RZ, P1 ;  /* 0x000000ff0b0b7207 */ /* 0x000fe20000800000 */
[----:B--2---:R2:W-:Y:S01]  /*2c20*/  SYNCS.ARRIVE.TRANS64.RED.A1T0 RZ, [R0+URZ], RZ ;  /* 0x000000ff00ff79a7 */ /* 0x0045e200081004ff */
[----:B-1----:R-:W-:-:S02]  /*2c30*/  LOP3.LUT P3, RZ, R6, 0x1, RZ, 0xc0, !PT ;  /* 0x0000000106ff7812 */ /* 0x002fc4000786c0ff */
[----:B------:R-:W-:-:S04]  /*2c40*/  SEL R5, RZ, 0x1, P0 ;  /* 0x00000001ff057807 */ /* 0x000fc80000000000 */
[----:B------:R-:W-:Y:S02]  /*2c50*/  LOP3.LUT R8, R8, R5, RZ, 0x3c, !PT ;  /* 0x0000000508087212 */ /* 0x000fe400078e3cff */
[----:B--2---:R-:W-:-:S04]  /*2c60*/  SEL R0, RZ, 0x1, P1 ;  /* 0x00000001ff007807 */ /* 0x004fc80000800000 */
[----:B------:R-:W-:Y:S01]  /*2c70*/  LOP3.LUT R9, R9, R0, RZ, 0x3c, !PT ;  /* 0x0000000009097212 */ /* 0x000fe200078e3cff */
[----:B------:R-:W-:Y:S06]  /*2c80*/  @P3 BRA `(.L_x_50) ;  /* 0xfffffffc002c3947 */ /* 0x000fec000383ffff */
[----:B------:R-:W-:Y:S01]  /*2c90*/  ULEA UR5, UR6, UR37, 0x3 ;  /* 0x0000002506057291 */ /* 0x000fe2000f8e18ff */
[----:B------:R-:W-:-:S08]  /*2ca0*/  SHF.L.U32 R3, R12, 0x1f, RZ ;  /* 0x0000001f0c037819 */ /* 0x000fd000000006ff */
[----:B------:R-:W1:Y:S02]  /*2cb0*/  SYNCS.PHASECHK.TRANS64 P0, [UR5+0x80], R3 ;  /* 0x00008003ff0075a7 */ /* 0x000e640008001005 */
[----:B-1----:R-:W-:Y:S05]  /*2cc0*/  @P0 BRA `(.L_x_51) ;  /* 0x0000000000080947 */ /* 0x002fea0003800000 */
[----:B------:R-:W1:Y:S02]  /*2cd0*/  SYNCS.PHASECHK.TRANS64.TRYWAIT P0, [UR5+0x80], R3 ;  /* 0x00008003ff0075a7 */ /* 0x000e640008001105 */
[----:B-1----:R-:W-:Y:S05]  /*2ce0*/  @!P0 BRA `(.L_x_52) ;  /* 0x00000078006c8947 */ /* 0x002fea0003800000 */
.L_x_51:
[----:B------:R-:W-:-:S04]  /*2cf0*/  UIADD3 UR4, UPT, UPT, UR6, 0x1, URZ ;  /* 0x0000000106047890 */ /* 0x000fc8000fffe0ff */
[----:B------:R-:W-:-:S04]  /*2d00*/  UISETP.NE.AND UP0, UPT, UR4, 0x2, UPT ;  /* 0x000000020400788c */ /* 0x000fc8000bf05270 */
[----:B------:R-:W-:Y:S02]  /*2d10*/  USEL UR7, URZ, 0x1, UP0 ;  /* 0x00000001ff077887 */ /* 0x000fe40008000000 */
[----:B------:R-:W-:-:S04]  /*2d20*/  USEL UR4, UR4, URZ, UP0 ;  /* 0x000000ff04047287 */ /* 0x000fc80008000000 */
[----:B------:R-:W-:Y:S01]  /*2d30*/  ULEA UR4, UR4, UR37, 0x3 ;  /* 0x0000002504047291 */ /* 0x000fe2000f8e18ff */
[----:B-1----:R-:W-:-:S04]  /*2d40*/  LOP3.LUT R3, R12, UR7, RZ, 0x3c, !PT ;  /* 0x000000070c037c12 */ /* 0x002fc8000f8e3cff */
[----:B------:R-:W-:-:S04]  /*2d50*/  SHF.L.U32 R0, R3, 0x1f, RZ ;  /* 0x0000001f03007819 */ /* 0x000fc800000006ff */
[----:B------:R-:W1:Y:S02]  /*2d60*/  SYNCS.PHASECHK.TRANS64 P0, [UR4+0x80], R0 ;  /* 0x00008000ff0075a7 */ /* 0x000e640008001004 */
[----:B-1----:R-:W-:Y:S05]  /*2d70*/  @P0 EXIT ;  /* 0x000000000000094d */ /* 0x002fea0003800000 */
[----:B------:R-:W-:Y:S02]  /*2d80*/  SHF.L.U32 R3, R3, 0x1f, RZ ;  /* 0x0000001f03037819 */ /* 0x000fe400000006ff */
[----:B------:R-:W-:-:S07]  /*2d90*/  MOV R0, UR4 ;  /* 0x0000000400007c02 */ /* 0x000fce0008000f00 */
.L_x_53:
[----:B-1----:R1:W2:Y:S02]  /*2da0*/  SYNCS.PHASECHK.TRANS64.TRYWAIT P0, [R0+URZ+0x80], R3 ;  /* 0x00008003000075a7 */ /* 0x0022a400080011ff */
[----:B--2---:R-:W-:Y:S05]  /*2db0*/  @!P0 NANOSLEEP.SYNCS 0x989680 ;  /* 0x009896800000895d */ /* 0x004fea0003900000 */
[----:B------:R-:W2:Y:S02]  /*2dc0*/  @!P0 SYNCS.PHASECHK.TRANS64 P0, [R0+URZ+0x80], R3 ;  /* 0x00008003000085a7 */ /* 0x000ea400080010ff */
[----:B--2---:R-:W-:Y:S05]  /*2dd0*/  @P0 EXIT ;  /* 0x000000000000094d */ /* 0x004fea0003800000 */
[----:B------:R-:W-:Y:S05]  /*2de0*/  BRA `(.L_x_53) ;  /* 0xfffffffc00ec7947 */ /* 0x000fea000383ffff */
.L_x_46:
[----:B------:R-:W-:Y:S05]  /*2df0*/  BRA.U UP4, `(.L_x_54) ;  /* 0x0000001504007547 */ /* 0x000fea000b800000 */
[----:B------:R-:W-:Y:S01]  /*2e00*/  UMOV UR4, 0x40 ;  /* 0x0000004000047882 */ /* 0x000fe20000000000 */
[----:B------:R-:W-:Y:S01]  /*2e10*/  NOP ;  /* 0x0000000000007918 */ /* 0x000fe20000000000 */
[----:B------:R-:W-:Y:S01]  /*2e20*/  ULEA UR4, UR37, UR4, 0x18 ;  /* 0x0000000425047291 */ /* 0x000fe2000f8ec0ff */
[----:B------:R-:W-:Y:S02]  /*2e30*/  UMOV UR5, 0x400 ;  /* 0x0000040000057882 */ /* 0x000fe40000000000 */
[----:B------:R-:W-:-:S06]  /*2e40*/  ULEA UR37, UR37, UR5, 0x18 ;  /* 0x0000000525257291 */ /* 0x000fcc000f8ec0ff */
[----:B------:R-:W1:Y:S02]  /*2e50*/  LDS.U8 R2, [UR4+0x1c] ;  /* 0x00001c04ff027984 */ /* 0x000e640008000000 */
[----:B-1----:R-:W-:-:S13]  /*2e60*/  ISETP.NE.AND P0, PT, R2, RZ, PT ;  /* 0x000000ff0200720c */ /* 0x002fda0003f05270 */
[----:B------:R-:W-:Y:S05]  /*2e70*/  @P0 BRA `(.L_x_55) ;  /* 0x0000000400080947 */ /* 0x000fea0003800000 */
[----:B------:R-:W-:Y:S02]  /*2e80*/  UISETP.NE.U32.AND UP0, UPT, UR9, 0x1, UPT ;  /* 0x000000010900788c */ /* 0x000fe4000bf05070 */
[----:B------:R-:W-:-:S07]  /*2e90*/  UIADD3 UR6, UPT, UPT, UR4, 0x8, URZ ;  /* 0x0000000804067890 */ /* 0x000fce000fffe0ff */
[----:B------:R-:W-:Y:S05]  /*2ea0*/  BRA.U !UP0, `(.L_x_56) ;  /* 0x00000001089c7547 */ /* 0x000fea000b800000 */
[----:B------:R-:W-:Y:S01]  /*2eb0*/  ELECT P0, URZ, PT ;  /* 0x0000000000ff782f */ /* 0x000fe20003800000 */
[----:B------:R-:W-:-:S12]  /*2ec0*/  BSSY B0, `(.L_x_56) ;  /* 0x0000025000007945 */ /* 0x000fd80003800000 */
[----:B------:R-:W-:Y:S05]  /*2ed0*/  @!P0 BRA `(.L_x_57) ;  /* 0x00000000008c8947 */ /* 0x000fea0003800000 */
[----:B------:R-:W-:-:S05]  /*2ee0*/  UMOV UR5, 0x10 ;  /* 0x0000001000057882 */ /* 0x000fca0000000000 */
[----:B------:R-:W-:Y:S04]  /*2ef0*/  DEPBAR.LE SB1, 0x36 ;  /* 0x00009d800000791a */ /* 0x000fe80000000000 */
[----:B------:R-:W1:Y:S02]  /*2f00*/  UTCATOMSWS.2CTA.FIND_AND_SET.ALIGN UP1, UR5, UR5 ;  /* 0x00000005000575e3 */ /* 0x000e640008220800 */
[----:B-1----:R-:W-:Y:S01]  /*2f10*/  MOV R11, UR5 ;  /* 0x00000005000b7c02 */ /* 0x002fe20008000f00 */
[----:B------:R-:W-:Y:S06]  /*2f20*/  BRA.U UP1, `(.L_x_58) ;  /* 0x0000000101187547 */ /* 0x000fec000b800000 */
.L_x_59:
[----:B------:R-:W-:Y:S05]  /*2f30*/  NANOSLEEP 0x64 ;  /* 0x000000640000795d */ /* 0x000fea0003800000 */
[----:B------:R-:W-:-:S05]  /*2f40*/  UMOV UR5, 0x10 ;  /* 0x0000001000057882 */ /* 0x000fca0000000000 */
[----:B------:R-:W-:Y:S04]  /*2f50*/  DEPBAR.LE SB1, 0x36 ;  /* 0x00009d800000791a */ /* 0x000fe80000000000 */
[----:B------:R-:W1:Y:S02]  /*2f60*/  UTCATOMSWS.2CTA.FIND_AND_SET.ALIGN UP1, UR5, UR5 ;  /* 0x00000005000575e3 */ /* 0x000e640008220800 */
[----:B-1----:R-:W-:Y:S01]  /*2f70*/  MOV R11, UR5 ;  /* 0x00000005000b7c02 */ /* 0x002fe20008000f00 */
[----:B------:R-:W-:Y:S05]  /*2f80*/  BRA.U !UP1, `(.L_x_59) ;  /* 0xfffffffd09e87547 */ /* 0x000fea000b83ffff */
.L_x_58:
[----:B------:R-:W1:Y:S01]  /*2f90*/  LDS R5, [UR4+0x10] ;  /* 0x00001004ff057984 */ /* 0x000e620008000800 */
[----:B------:R-:W-:Y:S01]  /*2fa0*/  IMAD.U32 R3, RZ, RZ, UR37 ;  /* 0x00000025ff037e24 */ /* 0x000fe2000f8e00ff */
[----:B------:R-:W-:-:S03]  /*2fb0*/  MOV R2, UR8 ;  /* 0x0000000800027c02 */ /* 0x000fc60008000f00 */
[----:B------:R-:W-:Y:S01]  /*2fc0*/  VIADD R3, R3, 0x100 ;  /* 0x0000010003037836 */ /* 0x000fe20000000000 */
[----:B-1----:R-:W-:-:S04]  /*2fd0*/  SHF.L.U32 R5, R5, 0x1f, RZ ;  /* 0x0000001f05057819 */ /* 0x002fc800000006ff */
[----:B------:R-:W1:Y:S02]  /*2fe0*/  SYNCS.PHASECHK.TRANS64.TRYWAIT P0, [UR4+0x8], R5 ;  /* 0x00000805ff0075a7 */ /* 0x000e640008001104 */
[----:B-1----:R-:W-:Y:S05]  /*2ff0*/  @P0 BRA `(.L_x_60) ;  /* 0x0000000000080947 */ /* 0x002fea0003800000 */
[----:B------:R-:W1:Y:S02]  /*3000*/  SYNCS.PHASECHK.TRANS64.TRYWAIT P0, [UR4+0x8], R5 ;  /* 0x00000805ff0075a7 */ /* 0x000e640008001104 */
[----:B-1----:R-:W-:Y:S05]  /*3010*/  @!P0 BRA `(.L_x_61) ;  /* 0x0000007400b88947 */ /* 0x002fea0003800000 */
.L_x_60:
[----:B-1----:R-:W-:Y:S01]  /*3020*/  HFMA2 R4, -RZ, RZ, 0, 5.9604644775390625e-08 ;  /* 0x00000001ff047431 */ /* 0x002fe200000001ff */
[----:B------:R-:W-:Y:S01]  /*3030*/  UPRMT UR5, UR8, 0x654, UR6 ;  /* 0x0000065408057896 */ /* 0x000fe20008000006 */
[----:B------:R-:W-:Y:S01]  /*3040*/  IMAD.MOV.U32 R6, RZ, RZ, 0xffff ;  /* 0x0000ffffff067424 */ /* 0x000fe200078e00ff */
[----:B------:R-:W-:Y:S01]  /*3050*/  PRMT R2, R2, 0x654, R3 ;  /* 0x0000065402027816 */ /* 0x000fe20000000003 */
[----:B------:R-:W-:Y:S02]  /*3060*/  IMAD.MOV.U32 R5, RZ, RZ, 0x4 ;  /* 0x00000004ff057424 */ /* 0x000fe400078e00ff */
[----:B------:R-:W-:Y:S01]  /*3070*/  IMAD.SHL.U32 R9, R11, 0x20, RZ ;  /* 0x000000200b097824 */ /* 0x000fe200078e00ff */
[----:B------:R-:W-:Y:S02]  /*3080*/  MOV R3, UR5 ;  /* 0x0000000500037c02 */ /* 0x000fe40008000f00 */
[-C--:B------:R-:W-:Y:S01]  /*3090*/  SHF.L.U32 R7, R6, R11.reuse, RZ ;  /* 0x0000000b06077219 */ /* 0x080fe200000006ff */
[----:B------:R1:W-:Y:S01]  /*30a0*/  SYNCS.ARRIVE.TRANS64.RED RZ, [UR5], R5 ;  /* 0x00000005ffff79a7 */ /* 0x0003e20008000405 */
[----:B------:R-:W-:Y:S01]  /*30b0*/  SHF.L.U32 R6, R4, R11, RZ ;  /* 0x0000000b04067219 */ /* 0x000fe200000006ff */
[----:B------:R1:W-:Y:S04]  /*30c0*/  STS [UR37+0x100], R9 ;  /* 0x00010009ff007988 */ /* 0x0003e80008000825 */
[----:B------:R1:W-:Y:S04]  /*30d0*/  STAS [R2.64], R11 ;  /* 0x0000000b02007dbd */ /* 0x0003e8000c0008ff */
[----:B------:R1:W-:Y:S04]  /*30e0*/  ATOMS.OR RZ, [UR4+0x14], R7 ;  /* 0x00001407ffff798c */ /* 0x0003e8000b000004 */
[----:B------:R1:W-:Y:S04]  /*30f0*/  ATOMS.OR RZ, [UR4+0x18], R6 ;  /* 0x00001806ffff798c */ /* 0x0003e8000b000004 */
[----:B------:R1:W-:Y:S02]  /*3100*/  ATOMS.XOR RZ, [UR4+0x10], R4 ;  /* 0x00001004ffff798c */ /* 0x0003e4000b800004 */
.L_x_57:
[----:B------:R-:W-:Y:S05]  /*3110*/  BSYNC B0 ;  /* 0x0000000000007941 */ /* 0x000fea0003800000 */
.L_x_56:
[----:B------:R-:W-:Y:S05]  /*3120*/  BRA.U UP0, `(.L_x_62) ;  /* 0x00000001006c7547 */ /* 0x000fea000b800000 */
[----:B------:R-:W-:-:S03]  /*3130*/  UMOV UR5, 0xffffffff ;  /* 0xffffffff00057882 */ /* 0x000fc60000000000 */
[----:B------:R-:W-:Y:S05]  /*3140*/  BRA.DIV UR5, `(.L_x_63) ;  /* 0x0000007605847947 */ /* 0x000fea000b800000 */
[----:B------:R-:W-:-:S13]  /*3150*/  ELECT P6, URZ, PT ;  /* 0x0000000000ff782f */ /* 0x000fda00038c0000 */
.L_x_150:
[----:B------:R-:W-:Y:S05]  /*3160*/  @!P6 BRA `(.L_x_62) ;  /* 0x00000000005ce947 */ /* 0x000fea0003800000 */
[----:B-1----:R-:W1:Y:S02]  /*3170*/  LDS R3, [UR4+0x10] ;  /* 0x00001004ff037984 */ /* 0x002e640008000800 */
[----:B-1----:R-:W-:-:S04]  /*3180*/  SHF.L.U32 R3, R3, 0x1f, RZ ;  /* 0x0000001f03037819 */ /* 0x002fc800000006ff */
[----:B------:R-:W1:Y:S02]  /*3190*/  SYNCS.PHASECHK.TRANS64.TRYWAIT P0, [UR4+0x8], R3 ;  /* 0x00000803ff0075a7 */ /* 0x000e640008001104 */
[----:B-1----:R-:W-:Y:S05]  /*31a0*/  @P0 BRA `(.L_x_64) ;  /* 0x0000000000080947 */ /* 0x002fea0003800000 */
[----:B------:R-:W1:Y:S02]  /*31b0*/  SYNCS.PHASECHK.TRANS64.TRYWAIT P0, [UR4+0x8], R3 ;  /* 0x00000803ff0075a7 */ /* 0x000e640008001104 */
[----:B-1----:R-:W-:Y:S05]  /*31c0*/  @!P0 BRA `(.L_x_65) ;  /* 0x0000007400848947 */ /* 0x002fea0003800000 */
.L_x_64:
[----:B------:R-:W2:Y:S01]  /*31d0*/  LDS R5, [UR37+0x100] ;  /* 0x00010025ff057984 */ /* 0x000ea20008000800 */
[----:B-1----:R-:W-:Y:S02]  /*31e0*/  HFMA2 R2, -RZ, RZ, 0, 5.9604644775390625e-08 ;  /* 0x00000001ff027431 */ /* 0x002fe400000001ff */
[----:B------:R-:W-:Y:S01]  /*31f0*/  IMAD.MOV.U32 R3, RZ, RZ, 0xffff ;  /* 0x0000ffffff037424 */ /* 0x000fe200078e00ff */
[----:B------:R-:W-:Y:S01]  /*3200*/  UPRMT UR5, UR8, 0x654, UR6 ;  /* 0x0000065408057896 */ /* 0x000fe20008000006 */
[----:B--2---:R-:W-:-:S03]  /*3210*/  IMAD.SHL.U32 R4, R5, 0x20, RZ ;  /* 0x0000002005047824 */ /* 0x004fc600078e00ff */
[-C--:B------:R-:W-:Y:S02]  /*3220*/  SHF.L.U32 R3, R3, R5.reuse, RZ ;  /* 0x0000000503037219 */ /* 0x080fe400000006ff */
[----:B------:R-:W-:Y:S01]  /*3230*/  SHF.L.U32 R5, R2, R5, RZ ;  /* 0x0000000502057219 */ /* 0x000fe200000006ff */
[----:B------:R2:W-:Y:S04]  /*3240*/  STS [UR37+0x100], R4 ;  /* 0x00010004ff007988 */ /* 0x0005e80008000825 */
[----:B------:R2:W-:Y:S04]  /*3250*/  ATOMS.OR RZ, [UR4+0x14], R3 ;  /* 0x00001403ffff798c */ /* 0x0005e8000b000004 */
[----:B------:R2:W-:Y:S01]  /*3260*/  ATOMS.OR RZ, [UR4+0x18], R5 ;  /* 0x00001805ffff798c */ /* 0x0005e2000b000004 */
[----:B------:R-:W-:Y:S03]  /*3270*/  SYNCS.ARRIVE.TRANS64.RED.A1T0 RZ, [UR5], RZ ;  /* 0x000000ffffff79a7 */ /* 0x000fe60008100405 */
[----:B------:R2:W-:Y:S01]  /*3280*/  ATOMS.XOR RZ, [UR4+0x10], R2 ;  /* 0x00001002ffff798c */ /* 0x0005e2000b800004 */
[----:B------:R-:W-:Y:S05]  /*3290*/  BRA `(.L_x_62) ;  /* 0x0000000000107947 */ /* 0x000fea0003800000 */
.L_x_55:
[----:B------:R-:W-:-:S05]  /*32a0*/  MOV R2, 0xffffffff ;  /* 0xffffffff00027802 */ /* 0x000fca0000000f00 */
[----:B------:R1:W-:Y:S02]  /*32b0*/  STS [UR37+0x100], R2 ;  /* 0x00010002ff007988 */ /* 0x0003e40008000825 */
[----:B-1----:R-:W-:Y:S02]  /*32c0*/  MOV R2, 0x32e0 ;  /* 0x000032e000027802 */ /* 0x002fe40000000f00 */
[----:B-----5:R-:W-:Y:S05]  /*32d0*/  CALL.REL.NOINC `($__internal_1_$__cuda_sm10x_tcgen05_guardrail_trap_phase_invalid_during_alloc) ;  /* 0x0000007800e07944 */ /* 0x020fea0003c00000 */
.L_x_62:
[----:B------:R-:W-:Y:S05]  /*32e0*/  WARPSYNC.ALL ;  /* 0x0000000000007948 */ /* 0x000fea0003800000 */
[----:B------:R-:W3:Y:S01]  /*32f0*/  S2UR UR11, SR_CgaCtaId ;  /* 0x00000000000b79c3 */ /* 0x000ee20000008800 */
[----:B------:R-:W-:Y:S01]  /*3300*/  UMOV UR4, 0x400 ;  /* 0x0000040000047882 */ /* 0x000fe20000000000 */
[----:B------:R-:W-:-:S06]  /*3310*/  NOP ;  /* 0x0000000000007918 */ /* 0x000fcc0000000000 */
[----:B------:R-:W-:Y:S06]  /*3320*/  BAR.ARV 0x6, 0xa0 ;  /* 0x0182800000007b1d */ /* 0x000fec0000002000 */
[----:B------:R-:W4:Y:S01]  /*3330*/  LDCU UR5, c[0x0][0x38c] ;  /* 0x00007180ff0577ac */ /* 0x000f220008000800 */
[----:B------:R-:W-:Y:S01]  /*3340*/  LOP3.LUT R0, R0, 0xffff, RZ, 0xc0, !PT ;  /* 0x0000ffff00007812 */ /* 0x000fe200078ec0ff */
[----:B-1----:R-:W-:Y:S01]  /*3350*/  IMAD.MOV.U32 R9, RZ, RZ, 0x1 ;  /* 0x00000001ff097424 */ /* 0x002fe200078e00ff */
[----:B------:R-:W-:Y:S01]  /*3360*/  LOP3.LUT R8, R8, 0xffff, RZ, 0xc0, !PT ;  /* 0x0000ffff08087812 */ /* 0x000fe200078ec0ff */
[----:B------:R-:W-:Y:S01]  /*3370*/  UMOV UR17, URZ ;  /* 0x000000ff00117c82 */ /* 0x000fe20008000000 */
[----:B------:R-:W-:Y:S01]  /*3380*/  R2UR UR12, R0 ;  /* 0x00000000000c72ca */ /* 0x000fe200000e0000 */
[----:B------:R-:W-:Y:S01]  /*3390*/  UMOV UR16, URZ ;  /* 0x000000ff00107c82 */ /* 0x000fe20008000000 */
[----:B------:R-:W-:Y:S01]  /*33a0*/  R2UR UR13, R8 ;  /* 0x00000000080d72ca */ /* 0x000fe200000e0000 */
[----:B------:R-:W-:Y:S01]  /*33b0*/  IMAD.MOV.U32 R8, RZ, RZ, RZ ;  /* 0x000000ffff087224 */ /* 0x000fe200078e00ff */
[----:B------:R-:W-:Y:S01]  /*33c0*/  UMOV UR15, URZ ;  /* 0x000000ff000f7c82 */ /* 0x000fe20008000000 */
[----:B---3--:R-:W-:-:S02]  /*33d0*/  ULEA UR11, UR11, UR4, 0x18 ;  /* 0x000000040b0b7291 */ /* 0x008fc4000f8ec0ff */
[----:B------:R-:W-:Y:S02]  /*33e0*/  UISETP.NE.AND UP2, UPT, UR9, URZ, UPT ;  /* 0x000000ff0900728c */ /* 0x000fe4000bf45270 */
[----:B------:R-:W-:Y:S02]  /*33f0*/  UIADD3 UR14, UPT, UPT, UR11, 0xa400, URZ ;  /* 0x0000a4000b0e7890 */ /* 0x000fe4000fffe0ff */
[----:B------:R-:W-:Y:S02]  /*3400*/  UIADD3 UR4, UPT, UPT, UR11, 0x22400, URZ ;  /* 0x000224000b047890 */ /* 0x000fe4000fffe0ff */
[----:B----4-:R-:W-:Y:S01]  /*3410*/  UIADD3 UR5, UPT, UPT, UR5, 0xff, URZ ;  /* 0x000000ff05057890 */ /* 0x010fe2000fffe0ff */
[----:B--2---:R-:W1:Y:S01]  /*3420*/  LDS R2, [UR11+0x100] ;  /* 0x0001000bff027984 */ /* 0x004e620008000800 */
[----:B------:R-:W-:Y:S02]  /*3430*/  USHF.R.U32.HI UR14, URZ, 0x4, UR14 ;  /* 0x00000004ff0e7899 */ /* 0x000fe4000801160e */
[----:B------:R-:W-:-:S02]  /*3440*/  USHF.R.S32.HI UR10, URZ, 0x1f, UR5 ;  /* 0x0000001fff0a7899 */ /* 0x000fc40008011405 */
[----:B------:R-:W-:Y:S02]  /*3450*/  USHF.R.U32.HI UR4, URZ, 0x4, UR4 ;  /* 0x00000004ff047899 */ /* 0x000fe40008011604 */
[----:B------:R-:W-:Y:S02]  /*3460*/  ULEA.HI UR10, UR10, UR5, URZ, 0x8 ;  /* 0x000000050a0a7291 */ /* 0x000fe4000f8f40ff */
[----:B------:R-:W-:Y:S02]  /*3470*/  ULOP3.LUT UR14, UR14, 0x3fff, URZ, 0xc0, !UPT ;  /* 0x00003fff0e0e7892 */ /* 0x000fe4000f8ec0ff */
[----:B------:R-:W-:Y:S02]  /*3480*/  USHF.R.S32.HI UR10, URZ, 0x8, UR10 ;  /* 0x00000008ff0a7899 */ /* 0x000fe4000801140a */
[----:B------:R-:W-:Y:S02]  /*3490*/  ULOP3.LUT UR4, UR4, 0x3fff, URZ, 0xc0, !UPT ;  /* 0x00003fff04047892 */ /* 0x000fe4000f8ec0ff */
[----:B------:R-:W-:Y:S01]  /*34a0*/  UISETP.LT.AND UP0, UPT, UR10, 0x1, UPT ;  /* 0x000000010a00788c */ /* 0x000fe2000bf01270 */
[----:B------:R-:W-:Y:S01]  /*34b0*/  UMOV UR34, 0x0 ;  /* 0x0000000000227882 */ /* 0x000fe20000000000 */
        /* <DEDUP_REMOVED lines=9> */
[----:B------:R-:W-:-:S02]  /*3550*/  ULOP3.LUT UR14, UR14, 0x10000, URZ, 0xfc, !UPT ;  /* 0x000100000e0e7892 */ /* 0x000fc4000f8efcff */
[----:B------:R-:W-:Y:S02]  /*3560*/  ULOP3.LUT UR4, UR4, 0x10000, URZ, 0xfc, !UPT ;  /* 0x0001000004047892 */ /* 0x000fe4000f8efcff */
[----:B------:R-:W-:Y:S01]  /*3570*/  USEL UR23, UR10, 0x1, !UP0 ;  /* 0x000000010a177887 */ /* 0x000fe2000c000000 */
[----:B------:R-:W-:Y:S01]  /*3580*/  UMOV UR40, 0x0 ;  /* 0x0000000000287882 */ /* 0x000fe20000000000 */
[----:B------:R-:W-:Y:S01]  /*3590*/  UMOV UR41, 0x10300010 ;  /* 0x1030001000297882 */ /* 0x000fe20000000000 */
[----:B------:R-:W-:Y:S01]  /*35a0*/  UMOV UR38, 0x0 ;  /* 0x0000000000267882 */ /* 0x000fe20000000000 */
[----:B------:R-:W-:Y:S01]  /*35b0*/  UMOV UR39, 0x10300010 ;  /* 0x1030001000277882 */ /* 0x000fe20000000000 */
[----:B------:R-:W-:Y:S01]  /*35c0*/  UMOV UR36, 0x0 ;  /* 0x0000000000247882 */ /* 0x000fe20000000000 */
[----:B------:R-:W-:Y:S01]  /*35d0*/  UMOV UR37, 0x10300010 ;  /* 0x1030001000257882 */ /* 0x000fe20000000000 */
[----:B-1----:R-:W-:Y:S02]  /*35e0*/  R2UR UR18, R2 ;  /* 0x00000000021272ca */ /* 0x002fe400000e0000 */
[----:B------:R-:W-:-:S13]  /*35f0*/  CS2R R2, SRZ ;  /* 0x0000000000027805 */ /* 0x000fda000001ff00 */
.L_x_73:
[C---:B------:R-:W-:Y:S02]  /*3600*/  LEA R0, R8.reuse, UR11, 0x3 ;  /* 0x0000000b08007c11 */ /* 0x040fe4000f8e18ff */
[----:B------:R-:W-:Y:S02]  /*3610*/  SHF.L.U32 R5, R3, 0x1f, RZ ;  /* 0x0000001f03057819 */ /* 0x000fe400000006ff */
[----:B------:R-:W-:Y:S02]  /*3620*/  LEA R4, R8, UR11, 0x4 ;  /* 0x0000000b08047c11 */ /* 0x000fe4000f8e20ff */
[----:B------:R-:W1:Y:S02]  /*3630*/  SYNCS.PHASECHK.TRANS64.TRYWAIT P0, [R0+URZ+0x70], R5 ;  /* 0x00007005000075a7 */ /* 0x000e6400080011ff */
[----:B-1-34-:R-:W-:Y:S05]  /*3640*/  @!P0 BRA `(.L_x_66) ;  /* 0x00000070007c8947 */ /* 0x01afea0003800000 */
.L_x_151:
[----:B-1----:R-:W1:Y:S01]  /*3650*/  LDS.128 R4, [R4+0xe0] ;  /* 0x0000e00004047984 */ /* 0x002e620000000c00 */
[----:B------:R-:W-:Y:S02]  /*3660*/  VIADD R0, R0, 0x80 ;  /* 0x0000008000007836 */ /* 0x000fe40000000000 */
[----:B------:R-:W-:Y:S01]  /*3670*/  VIADD R8, R8, 0x1 ;  /* 0x0000000108087836 */ /* 0x000fe20000000000 */
[----:B------:R-:W-:Y:S01]  /*3680*/  @!PT LDS RZ, [RZ] ;  /* 0x00000000fffff984 */ /* 0x000fe20000000800 */
[----:B------:R-:W-:Y:S01]  /*3690*/  @!PT LDS RZ, [RZ] ;  /* 0x00000000fffff984 */ /* 0x000fe20000000800 */
[----:B------:R-:W-:Y:S01]  /*36a0*/  @!PT LDS RZ, [RZ] ;  /* 0x00000000fffff984 */ /* 0x000fe20000000800 */
[----:B------:R-:W-:Y:S01]  /*36b0*/  @!PT LDS RZ, [RZ] ;  /* 0x00000000fffff984 */ /* 0x000fe20000000800 */
[----:B------:R2:W-:Y:S06]  /*36c0*/  MEMBAR.ALL.CTA ;  /* 0x0000000000007992 */ /* 0x0005ec0000008000 */
[----:B--2---:R-:W2:Y:S01]  /*36d0*/  FENCE.VIEW.ASYNC.S ;  /* 0x00000000000073c6 */ /* 0x004ea20000000000 */
[----:B------:R-:W-:-:S04]  /*36e0*/  PRMT R0, RZ, 0x654, R0 ;  /* 0x00000654ff007816 */ /* 0x000fc80000000000 */
[----:B--2---:R2:W-:Y:S01]  /*36f0*/  SYNCS.ARRIVE.TRANS64.RED.A1T0 RZ, [R0+URZ], RZ ;  /* 0x000000ff00ff79a7 */ /* 0x0045e200081004ff */
[----:B-1----:R-:W-:Y:S01]  /*3700*/  LOP3.LUT P1, RZ, R6, 0x1, RZ, 0xc0, !PT ;  /* 0x0000000106ff7812 */ /* 0x002fe2000782c0ff */
[----:B--2---:R-:W-:-:S12]  /*3710*/  BRA.U UP2, `(.L_x_67) ;  /* 0x0000000502587547 */ /* 0x004fd8000b800000 */
[----:B------:R-:W1:Y:S01]  /*3720*/  LDCU UR5, c[0x0][0x38c] ;  /* 0x00007180ff0577ac */ /* 0x000e620008000800 */
[----:B------:R-:W-:Y:S02]  /*3730*/  PLOP3.LUT P2, PT, PT, PT, PT, 0x80, 0x8 ;  /* 0x000000000008781c */ /* 0x000fe40003f4f070 */
[----:B------:R-:W-:Y:S01]  /*3740*/  SHF.L.U32 R5, R9, 0x1f, RZ ;  /* 0x0000001f09057819 */ /* 0x000fe200000006ff */
[----:B------:R-:W-:Y:S02]  /*3750*/  ULEA UR19, UR17, UR11, 0x3 ;  /* 0x0000000b11137291 */ /* 0x000fe4000f8e18ff */
[----:B------:R-:W-:Y:S02]  /*3760*/  UIMAD UR20, UR17, 0xc0, UR18 ;  /* 0x000000c0111478a4 */ /* 0x000fe4000f8e0212 */
[----:B-1----:R-:W-:-:S06]  /*3770*/  UISETP.GE.AND UP0, UPT, UR5, 0x1, UPT ;  /* 0x000000010500788c */ /* 0x002fcc000bf06270 */
[----:B------:R-:W-:-:S05]  /*3780*/  PLOP3.LUT P0, PT, PT, PT, UP0, 0x80, 0x8 ;  /* 0x000000000008781c */ /* 0x000fca0003f0f008 */
[----:B------:R-:W-:-:S08]  /*3790*/  @UP0 ULEA UR5, UR16, UR11, 0x3 ;  /* 0x0000000b10050291 */ /* 0x000fd0000f8e18ff */
[----:B------:R-:W-:-:S04]  /*37a0*/  @P0 SHF.L.U32 R0, R2, 0x1f, RZ ;  /* 0x0000001f02000819 */ /* 0x000fc800000006ff */
[----:B------:R1:W2:Y:S01]  /*37b0*/  @P0 SYNCS.PHASECHK.TRANS64.TRYWAIT P2, [UR5], R0 ;  /* 0x00000000ff0005a7 */ /* 0x0002a20008041105 */
[----:B------:R-:W3:Y:S02]  /*37c0*/  SYNCS.PHASECHK.TRANS64.TRYWAIT P0, [UR19+0xa0], R5 ;  /* 0x0000a005ff0075a7 */ /* 0x000ee40008001113 */
[----:B-123--:R-:W-:Y:S05]  /*37d0*/  @!P0 BRA `(.L_x_68) ;  /* 0x00000070002c8947 */ /* 0x00efea0003800000 */
.L_x_153:
[----:B------:R-:W-:Y:S01]  /*37e0*/  UMOV UR22, UR15 ;  /* 0x0000000f00167c82 */ /* 0x000fe20008000000 */
[----:B------:R-:W-:Y:S05]  /*37f0*/  BRA.U !UP0, `(.L_x_69) ;  /* 0x0000000508107547 */ /* 0x000fea000b800000 */
[----:B------:R-:W-:Y:S02]  /*3800*/  UIADD3 UR22, UPT, UPT, UR23, UR15, URZ ;  /* 0x0000000f17167290 */ /* 0x000fe4000fffe0ff */
[----:B------:R-:W-:Y:S01]  /*3810*/  UPLOP3.LUT UP3, UPT, UPT, UPT, UPT, 0x40, 0x4 ;  /* 0x000000000004789c */ /* 0x000fe20003f6e870 */
[----:B------:R-:W-:Y:S01]  /*3820*/  UMOV UR21, UR10 ;  /* 0x0000000a00157c82 */ /* 0x000fe20008000000 */
[----:B------:R-:W-:-:S09]  /*3830*/  UMOV UR5, UR16 ;  /* 0x0000001000057c82 */ /* 0x000fd20008000000 */
.L_x_72:
[----:B--2---:R-:W-:Y:S01]  /*3840*/  ULEA UR26, UR5, UR11, 0x3 ;  /* 0x0000000b051a7291 */ /* 0x004fe2000f8e18ff */
[----:B---3--:R-:W-:Y:S11]  /*3850*/  @P2 BRA `(.L_x_70) ;  /* 0x00000000000c2947 */ /* 0x008ff60003800000 */
[----:B-1----:R-:W-:Y:S04]  /*3860*/  SHF.L.U32 R5, R2, 0x1f, RZ ;  /* 0x0000001f02057819 */ /* 0x002fe800000006ff */
[----:B------:R-:W1:Y:S02]  /*3870*/  SYNCS.PHASECHK.TRANS64.TRYWAIT P0, [UR26], R5 ;  /* 0x00000005ff0075a7 */ /* 0x000e64000800111a */
[----:B-1----:R-:W-:Y:S05]  /*3880*/  @!P0 BRA `(.L_x_71) ;  /* 0x0000007000188947 */ /* 0x002fea0003800000 */
.L_x_70:
[----:B------:R-:W-:Y:S01]  /*3890*/  UISETP.NE.AND UP0, UPT, UR21, 0x1, UPT ;  /* 0x000000011500788c */ /* 0x000fe2000bf05270 */
[----:B------:R-:W-:Y:S01]  /*38a0*/  PLOP3.LUT P2, PT, PT, PT, PT, 0x80, 0x8 ;  /* 0x000000000008781c */ /* 0x000fe20003f4f070 */
[----:B------:R-:W-:Y:S02]  /*38b0*/  UIADD3 UR16, UPT, UPT, UR5, 0x1, URZ ;  /* 0x0000000105107890 */ /* 0x000fe4000fffe0ff */
[----:B------:R-:W-:Y:S02]  /*38c0*/  UIMAD UR6, UR5, 0x600, UR4 ;  /* 0x00000600050678a4 */ /* 0x000fe4000f8e0204 */
[----:B------:R-:W-:Y:S01]  /*38d0*/  UISETP.NE.AND UP1, UPT, UR16, 0x3, UPT ;  /* 0x000000031000788c */ /* 0x000fe2000bf25270 */
[----:B------:R-:W-:Y:S01]  /*38e0*/  PLOP3.LUT P0, PT, PT, PT, UP0, 0x80, 0x8 ;  /* 0x000000000008781c */ /* 0x000fe20003f0f008 */
[----:B------:R-:W-:Y:S02]  /*38f0*/  ULEA UR70, UR5, UR14, 0xb ;  /* 0x0000000e05467291 */ /* 0x000fe4000f8e58ff */
[----:B------:R-:W-:Y:S02]  /*3900*/  USEL UR42, URZ, 0x1, UP1 ;  /* 0x00000001ff2a7887 */ /* 0x000fe40008800000 */
[----:B------:R-:W-:Y:S02]  /*3910*/  USEL UR16, UR16, URZ, UP1 ;  /* 0x000000ff10107287 */ /* 0x000fe40008800000 */
[----:B------:R-:W-:Y:S02]  /*3920*/  UIADD3 UR68, UPT, UPT, UR6, 0x2, URZ ;  /* 0x0000000206447890 */ /* 0x000fe4000fffe0ff */
[----:B------:R-:W-:Y:S01]  /*3930*/  @UP0 ULEA UR27, UR16, UR11, 0x3 ;  /* 0x0000000b101b0291 */ /* 0x000fe2000f8e18ff */
[----:B------:R-:W-:Y:S01]  /*3940*/  LOP3.LUT R2, R2, UR42, RZ, 0x3c, !PT ;  /* 0x0000002a02027c12 */ /* 0x000fe2000f8e3cff */
[----:B------:R-:W-:Y:S02]  /*3950*/  UIADD3 UR66, UPT, UPT, UR70, 0x2, URZ ;  /* 0x0000000246427890 */ /* 0x000fe4000fffe0ff */
[----:B------:R-:W-:Y:S01]  /*3960*/  UIADD3 UR64, UPT, UPT, UR6, 0x4, URZ ;  /* 0x0000000406407890 */ /* 0x000fe2000fffe0ff */
[----:B-1----:R-:W-:Y:S01]  /*3970*/  @P0 SHF.L.U32 R0, R2, 0x1f, RZ ;  /* 0x0000001f02000819 */ /* 0x002fe200000006ff */
[----:B------:R-:W-:Y:S02]  /*3980*/  UIADD3 UR62, UPT, UPT, UR70, 0x4, URZ ;  /* 0x00000004463e7890 */ /* 0x000fe4000fffe0ff */
[----:B------:R-:W-:Y:S01]  /*3990*/  UIADD3 UR60, UPT, UPT, UR6, 0x6, URZ ;  /* 0x00000006063c7890 */ /* 0x000fe2000fffe0ff */
[----:B------:R2:W3:Y:S01]  /*39a0*/  @P0 SYNCS.PHASECHK.TRANS64.TRYWAIT P2, [UR27], R0 ;  /* 0x00000000ff0005a7 */ /* 0x0004e2000804111b */
[----:B------:R-:W-:Y:S02]  /*39b0*/  UIADD3 UR58, UPT, UPT, UR70, 0x6, URZ ;  /* 0x00000006463a7890 */ /* 0x000fe4000fffe0ff */
        /* <DEDUP_REMOVED lines=10> */
[----:B------:R-:W-:Y:S02]  /*3a60*/  UIADD3 UR21, UPT, UPT, UR21, -0x1, URZ ;  /* 0xffffffff15157890 */ /* 0x000fe4000fffe0ff */
[----:B------:R-:W-:Y:S01]  /*3a70*/  UISETP.NE.AND UP0, UPT, UR15, UR22, UPT ;  /* 0x000000160f00728c */ /* 0x000fe2000bf05270 */
[----:B------:R-:W-:Y:S01]  /*3a80*/  UMOV UR7, 0x40004040 ;  /* 0x4000404000077882 */ /* 0x000fe20000000000 */
[----:B------:R-:W-:Y:S01]  /*3a90*/  UMOV UR71, 0x40004040 ;  /* 0x4000404000477882 */ /* 0x000fe20000000000 */
[----:B------:R-:W-:Y:S01]  /*3aa0*/  UMOV UR69, 0x40004040 ;  /* 0x4000404000457882 */ /* 0x000fe20000000000 */
[----:B------:R2:W-:Y:S01]  /*3ab0*/  UTCQMMA.2CTA gdesc[UR70], gdesc[UR6], tmem[UR20], tmem[UR34], idesc[UR35], UP3 ;  /* 0x00ff2206460075ea */ /* 0x0005e20009a00314 */
[----:B------:R-:W-:Y:S01]  /*3ac0*/  UPLOP3.LUT UP3, UPT, UPT, UPT, UPT, 0x80, 0x8 ;  /* 0x000000000008789c */ /* 0x000fe20003f6f070 */
[----:B------:R-:W-:Y:S01]  /*3ad0*/  UMOV UR67, 0x40004040 ;  /* 0x4000404000437882 */ /* 0x000fe20000000000 */
[----:B------:R-:W-:Y:S01]  /*3ae0*/  UMOV UR65, 0x40004040 ;  /* 0x4000404000417882 */ /* 0x000fe20000000000 */
[----:B------:R2:W-:Y:S01]  /*3af0*/  UTCQMMA.2CTA gdesc[UR66], gdesc[UR68], tmem[UR20], tmem[UR32], idesc[UR33], UPT ;  /* 0x00ff2044420075ea */ /* 0x0005e2000ba00314 */
        /* <DEDUP_REMOVED lines=14> */
[----:B------:R-:W-:Y:S01]  /*3be0*/  UMOV UR43, 0x40004040 ;  /* 0x40004040002b7882 */ /* 0x000fe20000000000 */
[----:B------:R2:W-:Y:S01]  /*3bf0*/  UTCQMMA.2CTA gdesc[UR46], gdesc[UR48], tmem[UR20], tmem[UR38], idesc[UR39], UPT ;  /* 0x00ff26302e0075ea */ /* 0x0005e2000ba00314 */
[----:B------:R2:W-:Y:S01]  /*3c00*/  UTCQMMA.2CTA gdesc[UR42], gdesc[UR44], tmem[UR20], tmem[UR36], idesc[UR37], UPT ;  /* 0x00ff242c2a0075ea */ /* 0x0005e2000ba00314 */
[----:B------:R2:W-:Y:S01]  /*3c10*/  UTCBAR.2CTA.MULTICAST [UR26], URZ, UR13 ;  /* 0x000000ff1a0073e9 */ /* 0x0005e2000820080d */
[----:B------:R-:W-:Y:S01]  /*3c20*/  UMOV UR5, UR16 ;  /* 0x0000001000057c82 */ /* 0x000fe20008000000 */
[----:B------:R-:W-:Y:S05]  /*3c30*/  BRA.U UP0, `(.L_x_72) ;  /* 0xfffffffd00007547 */ /* 0x000fea000b83ffff */
.L_x_69:
[----:B------:R-:W-:Y:S01]  /*3c40*/  UIADD3 UR19, UPT, UPT, UR19, 0x90, URZ ;  /* 0x0000009013137890 */ /* 0x000fe2000fffe0ff */
[----:B------:R-:W-:-:S08]  /*3c50*/  UMOV UR15, UR22 ;  /* 0x00000016000f7c82 */ /* 0x000fd00008000000 */
[----:B------:R4:W-:Y:S01]  /*3c60*/  UTCBAR.2CTA.MULTICAST [UR19], URZ, UR12 ;  /* 0x000000ff130073e9 */ /* 0x0009e2000820080c */
[----:B------:R-:W-:Y:S02]  /*3c70*/  NOP ;  /* 0x0000000000007918 */ /* 0x000fe40000000000 */
.L_x_67:
[----:B------:R-:W-:Y:S01]  /*3c80*/  UIADD3 UR17, UPT, UPT, UR17, 0x1, URZ ;  /* 0x0000000111117890 */ /* 0x000fe2000fffe0ff */
[----:B------:R-:W-:-:S03]  /*3c90*/  ISETP.NE.AND P0, PT, R8, 0x2, PT ;  /* 0x000000020800780c */ /* 0x000fc60003f05270 */
[----:B------:R-:W-:Y:S01]  /*3ca0*/  UISETP.NE.AND UP0, UPT, UR17, 0x2, UPT ;  /* 0x000000021100788c */ /* 0x000fe2000bf05270 */
[----:B-12---:R-:W-:Y:S02]  /*3cb0*/  SEL R0, RZ, 0x1, P0 ;  /* 0x00000001ff007807 */ /* 0x006fe40000000000 */
[----:B------:R-:W-:Y:S01]  /*3cc0*/  SEL R8, R8, RZ, P0 ;  /* 0x000000ff08087207 */ /* 0x000fe20000000000 */
[----:B------:R-:W-:Y:S01]  /*3cd0*/  USEL UR5, URZ, 0x1, UP0 ;  /* 0x00000001ff057887 */ /* 0x000fe20008000000 */
[----:B------:R-:W-:Y:S01]  /*3ce0*/  LOP3.LUT R3, R3, R0, RZ, 0x3c, !PT ;  /* 0x0000000003037212 */ /* 0x000fe200078e3cff */
[----:B------:R-:W-:-:S04]  /*3cf0*/  USEL UR17, UR17, URZ, UP0 ;  /* 0x000000ff11117287 */ /* 0x000fc80008000000 */
[----:B------:R-:W-:Y:S01]  /*3d00*/  LOP3.LUT R9, R9, UR5, RZ, 0x3c, !PT ;  /* 0x0000000509097c12 */ /* 0x000fe2000f8e3cff */
[----:B------:R-:W-:Y:S07]  /*3d10*/  @P1 BRA `(.L_x_73) ;  /* 0xfffffff800381947 */ /* 0x000fee000383ffff */
[----:B------:R-:W1:Y:S01]  /*3d20*/  S2UR UR4, SR_CgaCtaId ;  /* 0x00000000000479c3 */ /* 0x000e620000008800 */
[----:B------:R-:W-:Y:S01]  /*3d30*/  ELECT P0, URZ, PT ;  /* 0x0000000000ff782f */ /* 0x000fe20003800000 */
[----:B------:R-:W-:Y:S01]  /*3d40*/  HFMA2 R0, -RZ, RZ, 0, 5.9604644775390625e-08 ;  /* 0x00000001ff007431 */ /* 0x000fe200000001ff */
[----:B------:R-:W-:-:S05]  /*3d50*/  UMOV UR5, 0x40 ;  /* 0x0000004000057882 */ /* 0x000fca0000000000 */
[----:B------:R-:W-:Y:S01]  /*3d60*/  UVIRTCOUNT.DEALLOC.SMPOOL 0x80 ;  /* 0x000000800000784c */ /* 0x000fe20000000000 */
[----:B------:R-:W-:Y:S02]  /*3d70*/  UISETP.NE.AND UP0, UPT, UR9, URZ, UPT ;  /* 0x000000ff0900728c */ /* 0x000fe4000bf05270 */
[----:B-1----:R-:W-:-:S09]  /*3d80*/  ULEA UR4, UR4, UR5, 0x18 ;  /* 0x0000000504047291 */ /* 0x002fd2000f8ec0ff */
[----:B------:R1:W-:Y:S01]  /*3d90*/  @P0 STS.U8 [UR4+0x1c], R0 ;  /* 0x00001c00ff000988 */ /* 0x0003e20008000004 */
[----:B------:R-:W-:Y:S05]  /*3da0*/  BRA.U UP0, `(.L_x_74) ;  /* 0x0000000100587547 */ /* 0x000fea000b800000 */
[----:B------:R-:W-:Y:S01]  /*3db0*/  UIADD3 UR6, UPT, UPT, UR11, 0xa0, URZ ;  /* 0x000000a00b067890 */ /* 0x000fe2000fffe0ff */
[----:B------:R-:W-:-:S03]  /*3dc0*/  SHF.L.U32 R3, R9, 0x1f, RZ ;  /* 0x0000001f09037819 */ /* 0x000fc600000006ff */
[----:B------:R-:W-:-:S09]  /*3dd0*/  ULEA UR5, UR17, UR6, 0x3 ;  /* 0x0000000611057291 */ /* 0x000fd2000f8e18ff */
[----:B------:R-:W2:Y:S02]  /*3de0*/  SYNCS.PHASECHK.TRANS64.TRYWAIT P0, [UR5], R3 ;  /* 0x00000003ff0075a7 */ /* 0x000ea40008001105 */
[----:B--2---:R-:W-:Y:S05]  /*3df0*/  @!P0 BRA `(.L_x_75) ;  /* 0x0000006800d48947 */ /* 0x004fea0003800000 */
.L_x_156:
[----:B------:R-:W-:-:S04]  /*3e00*/  UIADD3 UR7, UPT, UPT, UR17, 0x1, URZ ;  /* 0x0000000111077890 */ /* 0x000fc8000fffe0ff */
[----:B------:R-:W-:-:S04]  /*3e10*/  UISETP.NE.AND UP1, UPT, UR7, 0x2, UPT ;  /* 0x000000020700788c */ /* 0x000fc8000bf25270 */
[----:B------:R-:W-:Y:S02]  /*3e20*/  USEL UR5, URZ, 0x1, UP1 ;  /* 0x00000001ff057887 */ /* 0x000fe40008800000 */
[----:B------:R-:W-:-:S04]  /*3e30*/  USEL UR7, UR7, URZ, UP1 ;  /* 0x000000ff07077287 */ /* 0x000fc80008800000 */
[----:B------:R-:W-:Y:S01]  /*3e40*/  ULEA UR7, UR7, UR6, 0x3 ;  /* 0x0000000607077291 */ /* 0x000fe2000f8e18ff */
[----:B-1----:R-:W-:-:S04]  /*3e50*/  LOP3.LUT R3, R9, UR5, RZ, 0x3c, !PT ;  /* 0x0000000509037c12 */ /* 0x002fc8000f8e3cff */
[----:B------:R-:W-:Y:S01]  /*3e60*/  SHF.L.U32 R3, R3, 0x1f, RZ ;  /* 0x0000001f03037819 */ /* 0x000fe200000006ff */
[----:B------:R-:W-:-:S04]  /*3e70*/  IMAD.U32 R0, RZ, RZ, UR7 ;  /* 0x00000007ff007e24 */ /* 0x000fc8000f8e00ff */
[----:B------:R1:W2:Y:S03]  /*3e80*/  SYNCS.PHASECHK.TRANS64.TRYWAIT P0, [R0+URZ], R3 ;  /* 0x00000003000075a7 */ /* 0x0002a600080011ff */
[----:B--2---:R-:W-:Y:S05]  /*3e90*/  @!P0 NANOSLEEP.SYNCS 0x989680 ;  /* 0x009896800000895d */ /* 0x004fea0003900000 */
[----:B------:R-:W2:Y:S02]  /*3ea0*/  @!P0 SYNCS.PHASECHK.TRANS64 P0, [R0+URZ], R3 ;  /* 0x00000003000085a7 */ /* 0x000ea400080010ff */
[----:B--2---:R-:W-:Y:S05]  /*3eb0*/  @P0 BRA `(.L_x_76) ;  /* 0x0000000000200947 */ /* 0x004fea0003800000 */
.L_x_77:
[----:B--2---:R2:W1:Y:S02]  /*3ec0*/  SYNCS.PHASECHK.TRANS64.TRYWAIT P0, [R0+URZ], R3 ;  /* 0x00000003000075a7 */ /* 0x00446400080011ff */
[----:B-1----:R-:W-:Y:S05]  /*3ed0*/  @!P0 NANOSLEEP.SYNCS 0x989680 ;  /* 0x009896800000895d */ /* 0x002fea0003900000 */
[----:B------:R-:W1:Y:S02]  /*3ee0*/  @!P0 SYNCS.PHASECHK.TRANS64 P0, [R0+URZ], R3 ;  /* 0x00000003000085a7 */ /* 0x000e6400080010ff */
[----:B-1----:R-:W-:Y:S05]  /*3ef0*/  @!P0 BRA `(.L_x_77) ;  /* 0xfffffffc00f08947 */ /* 0x002fea000383ffff */
[----:B------:R-:W-:Y:S05]  /*3f00*/  BRA `(.L_x_76) ;  /* 0x00000000000c7947 */ /* 0x000fea0003800000 */
.L_x_74:
[----:B------:R-:W-:-:S04]  /*3f10*/  UIADD3 UR5, UPT, UPT, UR11, 0xd0, URZ ;  /* 0x000000d00b057890 */ /* 0x000fc8000fffe0ff */
[----:B------:R-:W-:-:S09]  /*3f20*/  UPRMT UR5, UR8, 0x654, UR5 ;  /* 0x0000065408057896 */ /* 0x000fd20008000005 */
[----:B------:R-:W-:Y:S03]  /*3f30*/  SYNCS.ARRIVE.TRANS64.RED.A1T0 RZ, [UR5], RZ ;  /* 0x000000ffffff79a7 */ /* 0x000fe60008100405 */
.L_x_76:
[----:B-12---:R-:W-:Y:S01]  /*3f40*/  SHF.L.U32 R3, RZ, 0x1f, RZ ;  /* 0x0000001fff037819 */ /* 0x006fe200000006ff */
[----:B------:R-:W-:Y:S01]  /*3f50*/  UIADD3 UR5, UPT, UPT, UR11, 0xd0, URZ ;  /* 0x000000d00b057890 */ /* 0x000fe2000fffe0ff */
[----:B------:R-:W-:Y:S02]  /*3f60*/  PLOP3.LUT P0, PT, PT, PT, UP0, 0x80, 0x8 ;  /* 0x000000000008781c */ /* 0x000fe40003f0f008 */
[----:B------:R-:W1:Y:S02]  /*3f70*/  SYNCS.PHASECHK.TRANS64.TRYWAIT P1, [UR11+0xd0], R3 ;  /* 0x0000d003ff0075a7 */ /* 0x000e64000802110b */
[----:B-1----:R-:W-:Y:S09]  /*3f80*/  @!P1 BRA `(.L_x_78) ;  /* 0x0000006800889947 */ /* 0x002ff20003800000 */
.L_x_158:
[----:B------:R-:W-:Y:S02]  /*3f90*/  @!UP0 UPRMT UR5, UR8, 0x654, UR5 ;  /* 0x0000065408058896 */ /* 0x000fe40008000005 */
[----:B------:R-:W-:Y:S01]  /*3fa0*/  ULOP3.LUT UR6, UR18, 0xffff, URZ, 0xc0, !UPT ;  /* 0x0000ffff12067892 */ /* 0x000fe2000f8ec0ff */
[----:B------:R-:W-:-:S03]  /*3fb0*/  UMOV UR8, 0xffff ;  /* 0x0000ffff00087882 */ /* 0x000fc60000000000 */
[----:B------:R-:W-:-:S03]  /*3fc0*/  USHF.R.U32.HI UR6, URZ, 0x5, UR6 ;  /* 0x00000005ff067899 */ /* 0x000fc60008011606 */
[----:B------:R-:W-:Y:S01]  /*3fd0*/  @!P0 SYNCS.ARRIVE.TRANS64.RED.A1T0 RZ, [UR5], RZ ;  /* 0x000000ffffff89a7 */ /* 0x000fe20008100405 */
[----:B------:R-:W-:Y:S01]  /*3fe0*/  NOP ;  /* 0x0000000000007918 */ /* 0x000fe20000000000 */
[----:B-1----:R-:W1:Y:S01]  /*3ff0*/  LDS R0, [UR4+0x14] ;  /* 0x00001404ff007984 */ /* 0x002e620008000800 */
[----:B------:R-:W-:Y:S01]  /*4000*/  USHF.L.U32 UR8, UR8, UR6, URZ ;  /* 0x0000000608087299 */ /* 0x000fe200080006ff */
[----:B------:R-:W-:Y:S02]  /*4010*/  UMOV UR5, 0x1 ;  /* 0x0000000100057882 */ /* 0x000fe40000000000 */
[----:B------:R-:W-:-:S03]  /*4020*/  USHF.L.U32 UR5, UR5, UR6, URZ ;  /* 0x0000000605057299 */ /* 0x000fc600080006ff */
[----:B-1----:R-:W-:-:S04]  /*4030*/  LOP3.LUT R0, R0, UR8, RZ, 0xc0, !PT ;  /* 0x0000000800007c12 */ /* 0x002fc8000f8ec0ff */
[----:B------:R-:W-:-:S13]  /*4040*/  ISETP.NE.AND P0, PT, R0, UR8, PT ;  /* 0x0000000800007c0c */ /* 0x000fda000bf05270 */
[----:B------:R-:W-:Y:S05]  /*4050*/  @P0 BRA `(.L_x_79) ;  /* 0x0000000000580947 */ /* 0x000fea0003800000 */
[----:B------:R-:W1:Y:S02]  /*4060*/  LDS R0, [UR4+0x18] ;  /* 0x00001804ff007984 */ /* 0x000e640008000800 */
[----:B-1----:R-:W-:-:S04]  /*4070*/  LOP3.LUT R0, R0, UR5, RZ, 0xc0, !PT ;  /* 0x0000000500007c12 */ /* 0x002fc8000f8ec0ff */
[----:B------:R-:W-:-:S13]  /*4080*/  ISETP.NE.AND P0, PT, R0, UR5, PT ;  /* 0x0000000500007c0c */ /* 0x000fda000bf05270 */
[----:B------:R-:W-:Y:S05]  /*4090*/  @P0 BRA `(.L_x_80) ;  /* 0x00000000003c0947 */ /* 0x000fea0003800000 */
[----:B------:R-:W1:Y:S01]  /*40a0*/  S2R R2, SR_LANEID ;  /* 0x0000000000027919 */ /* 0x000e620000000000 */
[----:B------:R-:W-:Y:S01]  /*40b0*/  ULOP3.LUT UR8, URZ, UR8, URZ, 0x33, !UPT ;  /* 0x00000008ff087292 */ /* 0x000fe2000f8e33ff */
[----:B------:R-:W-:Y:S01]  /*40c0*/  LOP3.LUT R4, RZ, UR5, RZ, 0x33, !PT ;  /* 0x00000005ff047c12 */ /* 0x000fe2000f8e33ff */
[----:B------:R-:W-:Y:S02]  /*40d0*/  VOTEU.ANY UR7, UPT, PT ;  /* 0x0000000000077886 */ /* 0x000fe400038e0100 */
[----:B------:R-:W-:Y:S01]  /*40e0*/  UFLO.U32 UR7, UR7 ;  /* 0x00000007000772bd */ /* 0x000fe200080e0000 */
[----:B------:R-:W2:Y:S01]  /*40f0*/  REDUX UR5, R4 ;  /* 0x00000000040573c4 */ /* 0x000ea20000000000 */
[----:B------:R-:W-:-:S06]  /*4100*/  IMAD.U32 R0, RZ, RZ, UR8 ;  /* 0x00000008ff007e24 */ /* 0x000fcc000f8e00ff */
[----:B------:R1:W-:Y:S01]  /*4110*/  UTCATOMSWS.AND URZ, UR8 ;  /* 0x0000000800ff79e3 */ /* 0x0003e20008000000 */
[----:B------:R-:W3:Y:S01]  /*4120*/  REDUX UR6, R0 ;  /* 0x00000000000673c4 */ /* 0x000ee20000000000 */
[----:B-1----:R-:W-:Y:S01]  /*4130*/  ISETP.EQ.U32.AND P0, PT, R2, UR7, PT ;  /* 0x0000000702007c0c */ /* 0x002fe2000bf02070 */
[----:B--2---:R-:W-:Y:S01]  /*4140*/  IMAD.U32 R2, RZ, RZ, UR5 ;  /* 0x00000005ff027e24 */ /* 0x004fe2000f8e00ff */
[----:B---3--:R-:W-:-:S11]  /*4150*/  MOV R3, UR6 ;  /* 0x0000000600037c02 */ /* 0x008fd60008000f00 */
[----:B------:R1:W-:Y:S04]  /*4160*/  @P0 ATOMS.AND RZ, [UR4+0x14], R3 ;  /* 0x00001403ffff098c */ /* 0x0003e8000a800004 */
[----:B------:R1:W-:Y:S01]  /*4170*/  @P0 ATOMS.AND RZ, [UR4+0x18], R2 ;  /* 0x00001802ffff098c */ /* 0x0003e2000a800004 */
[----:B------:R-:W-:Y:S05]  /*4180*/  BRA `(.L_x_81) ;  /* 0x0000000000147947 */ /* 0x000fea0003800000 */
.L_x_80:
[----:B------:R-:W-:Y:S02]  /*4190*/  MOV R2, 0x41b0 ;  /* 0x000041b000027802 */ /* 0x000fe40000000f00 */
[----:B---345:R-:W-:Y:S05]  /*41a0*/  CALL.REL.NOINC `($__internal_0_$__cuda_sm10x_tcgen05_guardrail_trap_col_being_dealloced_not_returned_by_alloc) ;  /* 0x0000006c00207944 */ /* 0x038fea0003c00000 */
[----:B------:R-:W-:Y:S05]  /*41b0*/  BRA `(.L_x_81) ;  /* 0x0000000000087947 */ /* 0x000fea0003800000 */
.L_x_79:
[----:B------:R-:W-:Y:S02]  /*41c0*/  MOV R2, 0x41e0 ;  /* 0x000041e000027802 */ /* 0x000fe40000000f00 */
[----:B---345:R-:W-:Y:S05]  /*41d0*/  CALL.REL.NOINC `($__internal_2_$__cuda_sm10x_tcgen05_guardrail_trap_unallocated_columns_being_dealloced) ;  /* 0x0000006c002c7944 */ /* 0x038fea0003c00000 */
.L_x_81:
[----:B------:R-:W-:Y:S01]  /*41e0*/  NOP ;  /* 0x0000000000007918 */ /* 0x000fe20000000000 */
[----:B----4-:R-:W-:Y:S05]  /*41f0*/  EXIT ;  /* 0x000000000000794d */ /* 0x010fea0003800000 */
.L_x_54:
[----:B------:R-:W-:-:S09]  /*4200*/  UISETP.NE.OR UP5, UPT, UR10, 0x3, !UP5 ;  /* 0x000000030a00788c */ /* 0x000fd2000efa5670 */
[----:B------:R-:W-:Y:S05]  /*4210*/  BRA.U UP5, `(.L_x_82) ;  /* 0x0000000d05ac7547 */ /* 0x000fea000b800000 */
[----:B------:R-:W1:Y:S01]  /*4220*/  LDCU.64 UR6, c[0x0][0x888] ;  /* 0x00011100ff0677ac */ /* 0x000e620008000a00 */
[----:B------:R-:W2:Y:S01]  /*4230*/  LDC R0, c[0x0][0xb30] ;  /* 0x0002cc00ff007b82 */ /* 0x000ea20000000800 */
[----:B------:R-:W-:Y:S02]  /*4240*/  HFMA2 R29, -RZ, RZ, 0, 0 ;  /* 0x00000000ff1d7431 */ /* 0x000fe400000001ff */
[----:B------:R-:W-:Y:S01]  /*4250*/  IMAD.MOV.U32 R31, RZ, RZ, 0x1 ;  /* 0x00000001ff1f7424 */ /* 0x000fe200078e00ff */
[----:B------:R-:W3:Y:S01]  /*4260*/  LDCU.64 UR4, c[0x0][0x890] ;  /* 0x00011200ff0477ac */ /* 0x000ee20008000a00 */
[----:B------:R-:W-:Y:S01]  /*4270*/  IMAD.MOV.U32 R30, RZ, RZ, RZ ;  /* 0x000000ffff1e7224 */ /* 0x000fe200078e00ff */
[----:B------:R-:W-:Y:S01]  /*4280*/  MOV R23, 0x2000 ;  /* 0x0000200000177802 */ /* 0x000fe20000000f00 */
[----:B------:R-:W-:Y:S01]  /*4290*/  UPLOP3.LUT UP1, UPT, UPT, UPT, UPT, 0x40, 0x4 ;  /* 0x000000000004789c */ /* 0x000fe20003f2e870 */
[----:B------:R-:W4:Y:S08]  /*42a0*/  LDC R19, c[0x0][0x370] ;  /* 0x0000dc00ff137b82 */ /* 0x000f300000000800 */
[----:B------:R-:W4:Y:S01]  /*42b0*/  LDC R2, c[0x0][0xb0c] ;  /* 0x0002c300ff027b82 */ /* 0x000f220000000800 */
[----:B-1----:R-:W-:-:S03]  /*42c0*/  UISETP.NE.U32.AND UP2, UPT, UR6, URZ, UPT ;  /* 0x000000ff0600728c */ /* 0x002fc6000bf45070 */
[----:B------:R-:W-:Y:S01]  /*42d0*/  UMOV UR6, 0x400 ;  /* 0x0000040000067882 */ /* 0x000fe20000000000 */
[----:B------:R-:W-:Y:S02]  /*42e0*/  UISETP.NE.AND.EX UP2, UPT, UR7, URZ, UPT, UP2 ;  /* 0x000000ff0700728c */ /* 0x000fe4000bf45320 */
[----:B------:R-:W-:Y:S01]  /*42f0*/  ULEA UR6, UR37, UR6, 0x18 ;  /* 0x0000000625067291 */ /* 0x000fe2000f8ec0ff */
[----:B------:R-:W1:Y:S01]  /*4300*/  LDC R18, c[0x0][0xb20] ;  /* 0x0002c800ff127b82 */ /* 0x000e620000000800 */
[----:B---3--:R-:W-:Y:S01]  /*4310*/  UISETP.NE.U32.AND UP3, UPT, UR4, URZ, UPT ;  /* 0x000000ff0400728c */ /* 0x008fe2000bf65070 */
[----:B--2---:R-:W-:Y:S01]  /*4320*/  ISETP.NE.AND P1, PT, R0, 0x1, PT ;  /* 0x000000010000780c */ /* 0x004fe20003f25270 */
[----:B------:R-:W-:Y:S02]  /*4330*/  UIADD3 UR7, UPT, UPT, UR6, 0x40, URZ ;  /* 0x0000004006077890 */ /* 0x000fe4000fffe0ff */
[----:B------:R-:W-:Y:S02]  /*4340*/  UIADD3 UR25, UPT, UPT, UR6, 0x30, URZ ;  /* 0x0000003006197890 */ /* 0x000fe4000fffe0ff */
[----:B------:R-:W-:Y:S01]  /*4350*/  UIADD3 UR17, UPT, UPT, UR6, 0x38, URZ ;  /* 0x0000003806117890 */ /* 0x000fe2000fffe0ff */
[----:B------:R-:W2:Y:S01]  /*4360*/  LDC.64 R32, c[0x0][0x348] ;  /* 0x0000d200ff207b82 */ /* 0x000ea20000000a00 */
[----:B------:R-:W-:-:S02]  /*4370*/  UPRMT UR7, UR37, 0x654, UR7 ;  /* 0x0000065425077896 */ /* 0x000fc40008000007 */
[----:B------:R-:W-:-:S05]  /*4380*/  UISETP.NE.AND.EX UP3, UPT, UR5, URZ, UPT, UP3 ;  /* 0x000000ff0500728c */ /* 0x000fca000bf65330 */
[----:B------:R-:W3:Y:S08]  /*4390*/  LDC.64 R16, c[0x0][0xb10] ;  /* 0x0002c400ff107b82 */ /* 0x000ef00000000a00 */
[----:B------:R-:W1:Y:S08]  /*43a0*/  LDC.64 R6, c[0x0][0xb18] ;  /* 0x0002c600ff067b82 */ /* 0x000e700000000a00 */
[----:B------:R-:W1:Y:S08]  /*43b0*/  LDC.64 R4, c[0x0][0xb28] ;  /* 0x0002ca00ff047b82 */ /* 0x000e700000000a00 */
[----:B----4-:R-:W1:Y:S02]  /*43c0*/  LDC R22, c[0x0][0x374] ;  /* 0x0000dd00ff167b82 */ /* 0x010e640000000800 */
.L_x_92:
[C---:B------:R-:W-:Y:S02]  /*43d0*/  LEA R0, R30.reuse, UR6, 0x3 ;  /* 0x000000061e007c11 */ /* 0x040fe4000f8e18ff */
[----:B------:R-:W-:Y:S02]  /*43e0*/  SHF.L.U32 R3, R29, 0x1f, RZ ;  /* 0x0000001f1d037819 */ /* 0x000fe400000006ff */
[----:B------:R-:W-:Y:S02]  /*43f0*/  LEA R24, R30, UR6, 0x4 ;  /* 0x000000061e187c11 */ /* 0x000fe4000f8e20ff */
[----:B----4-:R-:W4:Y:S02]  /*4400*/  SYNCS.PHASECHK.TRANS64.TRYWAIT P0, [R0+URZ+0x70], R3 ;  /* 0x00007003000075a7 */ /* 0x010f2400080011ff */
[----:B----4-:R-:W-:Y:S05]  /*4410*/  @!P0 BRA `(.L_x_83) ;  /* 0x00000064007c8947 */ /* 0x010fea0003800000 */
.L_x_159:
[----:B------:R-:W-:Y:S01]  /*4420*/  ISETP.GE.AND P0, PT, R72, 0x1, PT ;  /* 0x000000014800780c */ /* 0x000fe20003f06270 */
[----:B------:R-:W1:Y:S01]  /*4430*/  LDS.128 R24, [R24+0xe0] ;  /* 0x0000e00018187984 */ /* 0x000e620000000c00 */
[----:B----4-:R-:W-:Y:S01]  /*4440*/  VIADD R0, R0, 0x80 ;  /* 0x0000008000007836 */ /* 0x010fe20000000000 */
[----:B------:R-:W-:Y:S01]  /*4450*/  @!PT LDS RZ, [RZ] ;  /* 0x00000000fffff984 */ /* 0x000fe20000000800 */
[----:B------:R-:W-:Y:S01]  /*4460*/  @!PT LDS RZ, [RZ] ;  /* 0x00000000fffff984 */ /* 0x000fe20000000800 */
[----:B------:R-:W-:Y:S01]  /*4470*/  @!PT LDS RZ, [RZ] ;  /* 0x00000000fffff984 */ /* 0x000fe20000000800 */
[----:B------:R-:W-:Y:S01]  /*4480*/  @!PT LDS RZ, [RZ] ;  /* 0x00000000fffff984 */ /* 0x000fe20000000800 */
[----:B------:R4:W-:Y:S06]  /*4490*/  MEMBAR.ALL.CTA ;  /* 0x0000000000007992 */ /* 0x0009ec0000008000 */
[----:B----4-:R-:W4:Y:S01]  /*44a0*/  FENCE.VIEW.ASYNC.S ;  /* 0x00000000000073c6 */ /* 0x010f220000000000 */
[----:B------:R-:W-:Y:S04]  /*44b0*/  PRMT R0, RZ, 0x654, R0 ;  /* 0x00000654ff007816 */ /* 0x000fe80000000000 */
[----:B----4-:R4:W-:Y:S01]  /*44c0*/  SYNCS.ARRIVE.TRANS64.RED.A1T0 RZ, [R0+URZ], RZ ;  /* 0x000000ff00ff79a7 */ /* 0x0109e200081004ff */
[----:B-1----:R-:W-:Y:S11]  /*44d0*/  LOP3.LUT P3, RZ, R26, 0x1, RZ, 0xc0, !PT ;  /* 0x000000011aff7812 */ /* 0x002ff6000786c0ff */
[----:B------:R-:W-:Y:S02]  /*44e0*/  @!UPT UIADD3 URZ, UPT, UPT, URZ, URZ, URZ ;  /* 0x000000fffffff290 */ /* 0x000fe4000fffe0ff */
[----:B------:R-:W-:Y:S02]  /*44f0*/  @P3 MOV R13, R24 ;  /* 0x00000018000d3202 */ /* 0x000fe40000000f00 */
[----:B------:R-:W-:Y:S01]  /*4500*/  @P3 LOP3.LUT R8, R25, 0xffff, RZ, 0xc0, !PT ;  /* 0x0000ffff19083812 */ /* 0x000fe200078ec0ff */
[----:B----4-:R-:W-:Y:S06]  /*4510*/  @!P0 BRA `(.L_x_84) ;  /* 0x0000000000a48947 */ /* 0x010fec0003800000 */
[----:B------:R-:W-:Y:S01]  /*4520*/  IMAD.HI.U32 R35, R22, R7, RZ ;  /* 0x0000000716237227 */ /* 0x000fe200078e00ff */
[----:B------:R-:W-:Y:S02]  /*4530*/  ISETP.NE.AND P0, PT, R6, 0x1, PT ;  /* 0x000000010600780c */ /* 0x000fe40003f05270 */
[----:B------:R-:W-:Y:S01]  /*4540*/  ISETP.NE.AND P2, PT, R72, 0x1, PT ;  /* 0x000000014800780c */ /* 0x000fe20003f45270 */
[----:B---3--:R-:W-:Y:S01]  /*4550*/  IMAD.HI.U32 R34, R19, R16, RZ ;  /* 0x0000001013227227 */ /* 0x008fe200078e00ff */
[----:B------:R-:W-:Y:S02]  /*4560*/  SHF.R.U32.HI R35, RZ, R18, R35 ;  /* 0x00000012ff237219 */ /* 0x000fe40000011623 */
[----:B------:R-:W-:Y:S01]  /*4570*/  ISETP.NE.AND P4, PT, R2, 0x1, PT ;  /* 0x000000010200780c */ /* 0x000fe20003f85270 */
[----:B------:R-:W-:Y:S01]  /*4580*/  IMAD.HI.U32 R36, R13, R16, RZ ;  /* 0x000000100d247227 */ /* 0x000fe200078e00ff */
[----:B------:R-:W-:Y:S02]  /*4590*/  SHF.R.U32.HI R34, RZ, R17, R34 ;  /* 0x00000011ff227219 */ /* 0x000fe40000011622 */
[----:B------:R-:W-:Y:S01]  /*45a0*/  SEL R3, R22, R35, !P0 ;  /* 0x0000002316037207 */ /* 0x000fe20004000000 */
[C---:B------:R-:W-:Y:S01]  /*45b0*/  IMAD.HI.U32 R35, R8.reuse, R7, RZ ;  /* 0x0000000708237227 */ /* 0x040fe200078e00ff */
[----:B------:R-:W-:Y:S02]  /*45c0*/  SEL R11, R19, R34, !P4 ;  /* 0x00000022130b7207 */ /* 0x000fe40006000000 */
[----:B------:R-:W-:Y:S01]  /*45d0*/  SHF.R.U32.HI R36, RZ, R17, R36 ;  /* 0x00000011ff247219 */ /* 0x000fe20000011624 */
[----:B------:R-:W-:Y:S01]  /*45e0*/  IMAD.HI.U32 R38, R3, R4, RZ ;  /* 0x0000000403267227 */ /* 0x000fe200078e00ff */
[----:B------:R-:W-:Y:S03]  /*45f0*/  SHF.R.U32.HI R35, RZ, R18, R35 ;  /* 0x00000012ff237219 */ /* 0x000fe60000011623 */
[----:B------:R-:W-:Y:S01]  /*4600*/  IMAD.HI.U32 R34, R11, R4, RZ ;  /* 0x000000040b227227 */ /* 0x000fe200078e00ff */
[----:B------:R-:W-:Y:S02]  /*4610*/  @P2 SHF.R.U32.HI R3, RZ, R5, R38 ;  /* 0x00000005ff032219 */ /* 0x000fe40000011626 */
[----:B------:R-:W-:Y:S02]  /*4620*/  SEL R9, R8, R35, !P0 ;  /* 0x0000002308097207 */ /* 0x000fe40004000000 */
[----:B------:R-:W-:Y:S01]  /*4630*/  @P2 SHF.R.U32.HI R11, RZ, R5, R34 ;  /* 0x00000005ff0b2219 */ /* 0x000fe20000011622 */
[C---:B------:R-:W-:Y:S01]  /*4640*/  IMAD R10, R72.reuse, R3, RZ ;  /* 0x00000003480a7224 */ /* 0x040fe200078e02ff */
[----:B------:R-:W-:Y:S01]  /*4650*/  SEL R3, R13, R36, !P4 ;  /* 0x000000240d037207 */ /* 0x000fe20006000000 */
[C---:B------:R-:W-:Y:S03]  /*4660*/  IMAD.HI.U32 R14, R9.reuse, R4, RZ ;  /* 0x00000004090e7227 */ /* 0x040fe600078e00ff */
[----:B------:R-:W-:Y:S01]  /*4670*/  ISETP.GE.AND P0, PT, R9, R10, PT ;  /* 0x0000000a0900720c */ /* 0x000fe20003f06270 */
[C---:B------:R-:W-:Y:S01]  /*4680*/  IMAD R12, R72.reuse, R11, RZ ;  /* 0x0000000b480c7224 */ /* 0x040fe200078e02ff */
[-C--:B------:R-:W-:Y:S04]  /*4690*/  SHF.R.U32.HI R14, RZ, R5.reuse, R14 ;  /* 0x00000005ff0e7219 */ /* 0x080fe8000001160e */
[----:B------:R-:W-:Y:S02]  /*46a0*/  ISETP.GE.OR P0, PT, R3, R12, P0 ;  /* 0x0000000c0300720c */ /* 0x000fe40000706670 */
[----:B------:R-:W-:Y:S05]  /*46b0*/  SEL R15, R9, R14, !P2 ;  /* 0x0000000e090f7207 */ /* 0x000fea0005000000 */
[----:B------:R-:W-:Y:S04]  /*46c0*/  IMAD.MOV R14, RZ, RZ, -R15 ;  /* 0x000000ffff0e7224 */ /* 0x000fe800078e0a0f */
[----:B------:R-:W-:Y:S02]  /*46d0*/  IMAD R14, R72, R14, R9 ;  /* 0x0000000e480e7224 */ /* 0x000fe400078e0209 */
[C---:B------:R-:W-:Y:S05]  /*46e0*/  @!P0 IMAD.HI.U32 R10, R3.reuse, R4, RZ ;  /* 0x00000004030a8227 */ /* 0x040fea00078e00ff */
[----:B------:R-:W-:Y:S04]  /*46f0*/  @!P0 SHF.R.U32.HI R10, RZ, R5, R10 ;  /* 0x00000005ff0a8219 */ /* 0x000fe8000001160a */
[----:B------:R-:W-:Y:S01]  /*4700*/  @!P0 SEL R0, R3, R10, !P2 ;  /* 0x0000000a03008207 */ /* 0x000fe20005000000 */
[----:B------:R-:W-:Y:S03]  /*4710*/  IMAD.MOV R10, RZ, RZ, -R3 ;  /* 0x000000ffff0a7224 */ /* 0x000fe600078e0a03 */
[----:B------:R-:W-:Y:S01]  /*4720*/  @!P0 IADD3 R15, PT, PT, R15, -R0, RZ ;  /* 0x800000000f0f8210 */ /* 0x000fe20007ffe0ff */
[----:B------:R-:W-:Y:S01]  /*4730*/  @!P0 IMAD R0, R11, R14, R0 ;  /* 0x0000000e0b008224 */ /* 0x000fe200078e0200 */
[----:B------:R-:W-:Y:S01]  /*4740*/  IADD3 R11, PT, PT, -R9, RZ, RZ ;  /* 0x000000ff090b7210 */ /* 0x000fe20007ffe1ff */
[----:B------:R-:W-:Y:S02]  /*4750*/  IMAD R13, R2, R10, R13 ;  /* 0x0000000a020d7224 */ /* 0x000fe400078e020d */
[----:B------:R-:W-:Y:S02]  /*4760*/  @!P0 IMAD R9, R15, R72, R3 ;  /* 0x000000480f098224 */ /* 0x000fe400078e0203 */
[----:B------:R-:W-:Y:S02]  /*4770*/  @!P0 IMAD.MOV.U32 R3, RZ, RZ, R0 ;  /* 0x000000ffff038224 */ /* 0x000fe400078e0000 */
[----:B------:R-:W-:Y:S02]  /*4780*/  IMAD R8, R6, R11, R8 ;  /* 0x0000000b06087224 */ /* 0x000fe400078e0208 */
[----:B------:R-:W-:Y:S02]  /*4790*/  IMAD R13, R3, R2, R13 ;  /* 0x00000002030d7224 */ /* 0x000fe400078e020d */
[----:B------:R-:W-:Y:S02]  /*47a0*/  IMAD R8, R9, R6, R8 ;  /* 0x0000000609087224 */ /* 0x000fe400078e0208 */
.L_x_84:
[----:B------:R-:W-:Y:S05]  /*47b0*/  BRA.U UP1, `(.L_x_85) ;  /* 0x0000000101107547 */ /* 0x000fea000b800000 */
[----:B------:R-:W-:Y:S04]  /*47c0*/  MOV R0, UR14 ;  /* 0x0000000e00007c02 */ /* 0x000fe80008000f00 */
[----:B------:R-:W-:Y:S04]  /*47d0*/  SHF.L.U32 R3, R0, 0x1f, RZ ;  /* 0x0000001f00037819 */ /* 0x000fe800000006ff */
[----:B------:R-:W1:Y:S02]  /*47e0*/  SYNCS.PHASECHK.TRANS64.TRYWAIT P0, [UR6+0x68], R3 ;  /* 0x00006803ff0075a7 */ /* 0x000e640008001106 */
[----:B-1----:R-:W-:Y:S05]  /*47f0*/  @!P0 BRA `(.L_x_86) ;  /* 0x0000006000988947 */ /* 0x002fea0003800000 */
.L_x_85:
[----:B------:R-:W-:Y:S02]  /*4800*/  R2UR UR27, R21 ;  /* 0x00000000151b72ca */ /* 0x000fe400000e0000 */
[----:B------:R-:W-:Y:S02]  /*4810*/  R2UR UR26, R20 ;  /* 0x00000000141a72ca */ /* 0x000fe400000e0000 */
[----:B------:R-:W-:Y:S02]  /*4820*/  ISETP.NE.U32.AND P2, PT, RZ, UR4, PT ;  /* 0x00000004ff007c0c */ /* 0x000fe4000bf45070 */
[----:B------:R-:W-:Y:S02]  /*4830*/  SHF.L.U32 R12, R31, 0x1f, RZ ;  /* 0x0000001f1f0c7819 */ /* 0x000fe400000006ff */
[----:B------:R-:W-:Y:S05]  /*4840*/  ISETP.NE.AND.EX P2, PT, RZ, UR5, PT, P2 ;  /* 0x00000005ff007c0c */ /* 0x000fea000bf45320 */
[----:B------:R-:W-:Y:S02]  /*4850*/  USHF.L.U32 UR27, UR27, 0x7, URZ ;  /* 0x000000071b1b7899 */ /* 0x000fe400080006ff */
[----:B------:R-:W-:Y:S01]  /*4860*/  UIMAD UR26, UR26, 0xc0, URZ ;  /* 0x000000c01a1a78a4 */ /* 0x000fe2000f8e02ff */
[----:B------:R-:W-:Y:S11]  /*4870*/  BRA.U !UP3, `(.L_x_87) ;  /* 0x000000010b347547 */ /* 0x000ff6000b800000 */
[----:B------:R-:W-:Y:S01]  /*4880*/  UPLOP3.LUT UP0, UPT, UPT, UPT, UP2, 0x80, 0x8 ;  /* 0x000000000008789c */ /* 0x000fe20003f0f020 */
[----:B-1----:R-:W-:Y:S02]  /*4890*/  HFMA2 R0, -RZ, RZ, 0, 5.9604644775390625e-08 ;  /* 0x00000001ff007431 */ /* 0x002fe400000001ff */
[----:B------:R-:W-:Y:S03]  /*48a0*/  IMAD.MOV.U32 R167, RZ, RZ, 0x1 ;  /* 0x00000001ffa77424 */ /* 0x000fe600078e00ff */
[----:B------:R-:W-:Y:S05]  /*48b0*/  PLOP3.LUT P0, PT, PT, PT, UP0, 0x80, 0x8 ;  /* 0x000000000008781c */ /* 0x000fea0003f0f008 */
[----:B------:R-:W1:Y:S01]  /*48c0*/  @UP0 LDCU.64 UR10, c[0x0][0x888] ;  /* 0x00011100ff0a07ac */ /* 0x000e620008000a00 */
[----:B------:R-:W-:Y:S07]  /*48d0*/  @UP0 UIMAD UR8, UR36, UR4, URZ ;  /* 0x00000004240802a4 */ /* 0x000fee000f8e02ff */
[----:B------:R-:W-:Y:S01]  /*48e0*/  @!P0 PRMT R167, R0, 0x7610, R167 ;  /* 0x0000761000a78816 */ /* 0x000fe200000000a7 */
[----:B-1----:R-:W-:Y:S03]  /*48f0*/  @UP0 UIMAD.WIDE UR10, UR8, 0x4, UR10 ;  /* 0x00000004080a08a5 */ /* 0x002fe6000f8e020a */
[----:B------:R-:W1:Y:S03]  /*4900*/  @!UP0 LDCU UR8, c[0x0][0x880] ;  /* 0x00011000ff0887ac */ /* 0x000e660008000800 */
[----:B------:R-:W-:Y:S01]  /*4910*/  IMAD.U32 R10, RZ, RZ, UR10 ;  /* 0x0000000aff0a7e24 */ /* 0x000fe2000f8e00ff */
[----:B------:R-:W-:Y:S05]  /*4920*/  MOV R11, UR11 ;  /* 0x0000000b000b7c02 */ /* 0x000fea0008000f00 */
[----:B-----5:R4:W5:Y:S02]  /*4930*/  @P0 LDG.E R81, desc[UR46][R10.64] ;  /* 0x0000002e0a510981 */ /* 0x020964000c1e1900 */
[----:B-1--4-:R-:W-:Y:S07]  /*4940*/  @!P0 IMAD.U32 R81, RZ, RZ, UR8 ;  /* 0x00000008ff518e24 */ /* 0x012fee000f8e00ff */
.L_x_87:
[----:B-----5:R-:W-:Y:S01]  /*4950*/  @!P2 FSETP.EQ.AND P0, PT, R81, RZ, PT ;  /* 0x000000ff5100a20b */ /* 0x020fe20003f02000 */
[----:B------:R-:W-:Y:S01]  /*4960*/  @!UPT UIADD3 URZ, UPT, UPT, URZ, URZ, URZ ;  /* 0x000000fffffff290 */ /* 0x000fe2000fffe0ff */
[----:B------:R-:W-:Y:S11]  /*4970*/  @!P2 BRA `(.L_x_88) ;  /* 0x000000000014a947 */ /* 0x000ff60003800000 */
[----:B------:R-:W-:Y:S02]  /*4980*/  LOP3.LUT P2, RZ, R167, 0xff, RZ, 0xc0, !PT ;  /* 0x000000ffa7ff7812 */ /* 0x000fe4000784c0ff */
[----:B------:R-:W-:Y:S04]  /*4990*/  PLOP3.LUT P0, PT, PT, PT, UP0, 0x80, 0x8 ;  /* 0x000000000008781c */ /* 0x000fe80003f0f008 */
[----:B------:R-:W-:Y:S07]  /*49a0*/  PLOP3.LUT P0, PT, P0, PT, PT, 0x8, 0x80 ;  /* 0x000000000080781c */ /* 0x000fee000070e170 */
[----:B------:R-:W-:Y:S11]  /*49b0*/  @P2 FSETP.EQ.AND P0, PT, R81, RZ, PT ;  /* 0x000000ff5100220b */ /* 0x000ff60003f02000 */
[----:B------:R-:W-:Y:S02]  /*49c0*/  @!UPT UIADD3 URZ, UPT, UPT, URZ, URZ, URZ ;  /* 0x000000fffffff290 */ /* 0x000fe4000fffe0ff */
.L_x_88:
[----:B------:R-:W4:Y:S01]  /*49d0*/  SYNCS.PHASECHK.TRANS64.TRYWAIT P2, [UR6+0x48], R12 ;  /* 0x0000480cff0075a7 */ /* 0x000f220008041106 */
[----:B------:R-:W-:Y:S04]  /*49e0*/  ELECT P4, URZ, PT ;  /* 0x0000000000ff782f */ /* 0x000fe80003880000 */
[----:B------:R-:W-:Y:S11]  /*49f0*/  PLOP3.LUT P4, PT, P0, P4, PT, 0xf2, 0x2f ;  /* 0x00000000002f781c */ /* 0x000ff60000789e72 */
[----:B------:R-:W-:Y:S02]  /*4a00*/  @!UPT UIADD3 URZ, UPT, UPT, URZ, URZ, URZ ;  /* 0x000000fffffff290 */ /* 0x000fe4000fffe0ff */
[----:B--2---:R-:W-:Y:S05]  /*4a10*/  @!P4 IADD3 R9, P0, PT, R32, 0x580, RZ ;  /* 0x000005802009c810 */ /* 0x004fea0007f1e0ff */
[----:B-1----:R-:W-:Y:S01]  /*4a20*/  @!P4 IMAD.X R0, RZ, RZ, R33, P0 ;  /* 0x000000ffff00c224 */ /* 0x002fe200000e0621 */
[----:B----4-:R-:W-:Y:S07]  /*4a30*/  @!P2 BRA `(.L_x_89) ;  /* 0x000000600020a947 */ /* 0x010fee0003800000 */
.L_x_162:
[----:B------:R-:W-:Y:S01]  /*4a40*/  @!P4 R2UR UR8, R0 ;  /* 0x000000000008c2ca */ /* 0x000fe200000e0000 */
[----:B------:R-:W-:Y:S01]  /*4a50*/  VOTEU.ALL UP1, P4 ;  /* 0x0000000000ff7886 */ /* 0x000fe20002020000 */
[----:B------:R-:W-:Y:S01]  /*4a60*/  @!P4 R2UR UR9, R9 ;  /* 0x000000000909c2ca */ /* 0x000fe200000e0000 */
[----:B------:R-:W-:Y:S01]  /*4a70*/  @!P4 IMAD.MOV.U32 R0, RZ, RZ, 0x2000 ;  /* 0x00002000ff00c424 */ /* 0x000fe200078e00ff */
[----:B------:R-:W-:Y:S01]  /*4a80*/  UMOV UR10, 0x0 ;  /* 0x00000000000a7882 */ /* 0x000fe20000000000 */
[----:B------:R-:W-:Y:S01]  /*4a90*/  UMOV UR11, 0x10000000 ;  /* 0x10000000000b7882 */ /* 0x000fe20000000000 */
[----:B------:R-:W-:Y:S01]  /*4aa0*/  @!UP1 UIADD3 UR24, UPT, UPT, UR6, 0x200, URZ ;  /* 0x0000020006189890 */ /* 0x000fe2000fffe0ff */
[----:B------:R-:W-:Y:S01]  /*4ab0*/  @!P4 IADD3 R21, P0, PT, R32, 0x580, RZ ;  /* 0x000005802015c810 */ /* 0x000fe20007f1e0ff */
[----:B------:R-:W-:Y:S01]  /*4ac0*/  VOTEU.ALL UP1, P4 ;  /* 0x0000000000ff7886 */ /* 0x000fe20002020000 */
[----:B------:R-:W-:Y:S03]  /*4ad0*/  UMOV UR28, UR36 ;  /* 0x00000024001c7c82 */ /* 0x000fe60008000000 */
[----:B------:R-:W-:Y:S02]  /*4ae0*/  @!P4 IMAD.X R20, RZ, RZ, R33, P0 ;  /* 0x000000ffff14c224 */ /* 0x000fe400000e0621 */
[----:B------:R-:W-:Y:S01]  /*4af0*/  IMAD.U32 R11, RZ, RZ, UR8 ;  /* 0x00000008ff0b7e24 */ /* 0x000fe2000f8e00ff */
[----:B------:R-:W-:Y:S01]  /*4b00*/  UPRMT UR8, UR37, 0x654, UR25 ;  /* 0x0000065425087896 */ /* 0x000fe20008000019 */
[----:B------:R-:W-:Y:S03]  /*4b10*/  IMAD.U32 R10, RZ, RZ, UR9 ;  /* 0x00000009ff0a7e24 */ /* 0x000fe6000f8e00ff */
[----:B------:R-:W-:Y:S02]  /*4b20*/  @!P4 R2UR UR13, R11 ;  /* 0x000000000b0dc2ca */ /* 0x000fe400000e0000 */
[----:B------:R-:W-:Y:S11]  /*4b30*/  @!P4 R2UR UR12, R10 ;  /* 0x000000000a0cc2ca */ /* 0x000ff600000e0000 */
[----:B------:R-:W-:Y:S02]  /*4b40*/  @!UPT UIADD3 URZ, UPT, UPT, URZ, URZ, URZ ;  /* 0x000000fffffff290 */ /* 0x000fe4000fffe0ff */
[----:B------:R2:W-:Y:S01]  /*4b50*/  @!UP1 UTMALDG.3D [UR24], [UR12], desc[UR10] ;  /* 0x00000a180c0095b4 */ /* 0x0005e20008011000 */
[----:B------:R2:W-:Y:S01]  /*4b60*/  @!P4 SYNCS.ARRIVE.TRANS64.RED.A0TR RZ, [UR6+0x30], R0 ;  /* 0x00003000ffffc9a7 */ /* 0x0005e20008300406 */
[----:B------:R-:W-:Y:S01]  /*4b70*/  SYNCS.ARRIVE.TRANS64.RED.A1T0 RZ, [UR8], RZ ;  /* 0x000000ffffff79a7 */ /* 0x000fe20008100408 */
[----:B------:R-:W4:Y:S02]  /*4b80*/  SYNCS.PHASECHK.TRANS64.TRYWAIT P2, [UR6+0x50], R12 ;  /* 0x0000500cff0075a7 */ /* 0x000f240008041106 */
[----:B--2-4-:R-:W-:Y:S05]  /*4b90*/  @!P2 BRA `(.L_x_90) ;  /* 0x0000005c00e0a947 */ /* 0x014fea0003800000 */
.L_x_164:
[----:B------:R-:W2:Y:S01]  /*4ba0*/  LDC.64 R14, c[0x0][0xb10] ;  /* 0x0002c400ff0e7b82 */ /* 0x000ea20000000a00 */
[----:B------:R-:W-:Y:S01]  /*4bb0*/  @!P4 R2UR UR8, R20 ;  /* 0x000000001408c2ca */ /* 0x000fe200000e0000 */
[----:B------:R-:W-:Y:S01]  /*4bc0*/  VOTEU.ALL UP1, P4 ;  /* 0x0000000000ff7886 */ /* 0x000fe20002020000 */
[----:B------:R-:W-:Y:S01]  /*4bd0*/  @!P4 R2UR UR9, R21 ;  /* 0x000000001509c2ca */ /* 0x000fe200000e0000 */
[----:B------:R-:W-:Y:S01]  /*4be0*/  UMOV UR10, 0x0 ;  /* 0x00000000000a7882 */ /* 0x000fe20000000000 */
[----:B------:R-:W-:Y:S03]  /*4bf0*/  UMOV UR11, 0x10000000 ;  /* 0x10000000000b7882 */ /* 0x000fe60000000000 */
[----:B------:R-:W4:Y:S01]  /*4c00*/  LDC.64 R10, c[0x0][0xb18] ;  /* 0x0002c600ff0a7b82 */ /* 0x000f220000000a00 */
[----:B------:R-:W-:Y:S01]  /*4c10*/  @!UP1 UIADD3 UR18, UPT, UPT, UR26, 0x40, URZ ;  /* 0x000000401a129890 */ /* 0x000fe2000fffe0ff */
[----:B------:R-:W-:Y:S01]  /*4c20*/  @P3 SHF.R.U32.HI R28, RZ, 0x10, R25 ;  /* 0x00000010ff1c3819 */ /* 0x000fe20000011619 */
[----:B------:R-:W-:Y:S01]  /*4c30*/  @!UP1 UIADD3 UR16, UPT, UPT, UR6, 0x2200, URZ ;  /* 0x0000220006109890 */ /* 0x000fe2000fffe0ff */
[----:B------:R-:W-:Y:S01]  /*4c40*/  VIADD R30, R30, 0x1 ;  /* 0x000000011e1e7836 */ /* 0x000fe20000000000 */
[----:B------:R-:W-:Y:S03]  /*4c50*/  VOTEU.ALL UP1, P4 ;  /* 0x0000000000ff7886 */ /* 0x000fe60002020000 */
[----:B------:R-:W5:Y:S01]  /*4c60*/  @!P1 LDC R0, c[0x0][0xb20] ;  /* 0x0002c800ff009b82 */ /* 0x000f620000000800 */
[----:B------:R-:W-:Y:S01]  /*4c70*/  UMOV UR19, UR27 ;  /* 0x0000001b00137c82 */ /* 0x000fe20008000000 */
[----:B------:R-:W-:Y:S01]  /*4c80*/  IMAD.U32 R21, RZ, RZ, UR8 ;  /* 0x00000008ff157e24 */ /* 0x000fe2000f8e00ff */
[----:B------:R-:W-:Y:S05]  /*4c90*/  UMOV UR20, UR36 ;  /* 0x0000002400147c82 */ /* 0x000fea0008000000 */
[----:B-1----:R-:W1:Y:S01]  /*4ca0*/  @!P1 LDC R3, c[0x0][0xb0c] ;  /* 0x0002c300ff039b82 */ /* 0x002e620000000800 */
[----:B------:R-:W-:Y:S01]  /*4cb0*/  IMAD.U32 R20, RZ, RZ, UR9 ;  /* 0x00000009ff147e24 */ /* 0x000fe2000f8e00ff */
[----:B------:R-:W-:Y:S01]  /*4cc0*/  UPRMT UR8, UR37, 0x654, UR17 ;  /* 0x0000065425087896 */ /* 0x000fe20008000011 */
[----:B------:R-:W-:Y:S03]  /*4cd0*/  @!P4 R2UR UR13, R21 ;  /* 0x00000000150dc2ca */ /* 0x000fe600000e0000 */
[----:B------:R-:W-:Y:S01]  /*4ce0*/  @!P4 R2UR UR12, R20 ;  /* 0x00000000140cc2ca */ /* 0x000fe200000e0000 */
[----:B------:R-:W-:Y:S11]  /*4cf0*/  @!P4 IMAD.MOV.U32 R20, RZ, RZ, 0x2000 ;  /* 0x00002000ff14c424 */ /* 0x000ff600078e00ff */
[----:B------:R-:W-:Y:S01]  /*4d00*/  @!UPT UIADD3 URZ, UPT, UPT, URZ, URZ, URZ ;  /* 0x000000fffffff290 */ /* 0x000fe2000fffe0ff */
[----:B------:R1:W-:Y:S01]  /*4d10*/  @!UP1 UTMALDG.3D [UR16], [UR12], desc[UR10] ;  /* 0x00000a100c0095b4 */ /* 0x0003e20008011000 */
[----:B------:R1:W-:Y:S02]  /*4d20*/  @!P4 SYNCS.ARRIVE.TRANS64.RED.A0TR RZ, [UR6+0x38], R20 ;  /* 0x00003814ffffc9a7 */ /* 0x0003e40008300406 */
[----:B-1----:R-:W-:Y:S01]  /*4d30*/  @!P1 ISETP.NE.AND P2, PT, R3, 0x1, PT ;  /* 0x000000010300980c */ /* 0x002fe20003f45270 */
[C---:B--2---:R-:W-:Y:S01]  /*4d40*/  @!P1 IMAD.HI.U32 R14, R13.reuse, R14, RZ ;  /* 0x0000000e0d0e9227 */ /* 0x044fe200078e00ff */
[----:B----4-:R-:W-:Y:S03]  /*4d50*/  @!P1 ISETP.NE.AND P0, PT, R10, 0x1, PT ;  /* 0x000000010a00980c */ /* 0x010fe60003f05270 */
[C---:B------:R-:W-:Y:S01]  /*4d60*/  @!P1 IMAD.HI.U32 R11, R8.reuse, R11, RZ ;  /* 0x0000000b080b9227 */ /* 0x040fe200078e00ff */
[----:B------:R-:W-:Y:S04]  /*4d70*/  @!P1 SHF.R.U32.HI R14, RZ, R15, R14 ;  /* 0x0000000fff0e9219 */ /* 0x000fe8000001160e */
[----:B-----5:R-:W-:Y:S01]  /*4d80*/  @!P1 SHF.R.U32.HI R9, RZ, R0, R11 ;  /* 0x00000000ff099219 */ /* 0x020fe2000001160b */
[----:B------:R-:W-:Y:S01]  /*4d90*/  SYNCS.ARRIVE.TRANS64.RED.A1T0 RZ, [UR8], RZ ;  /* 0x000000ffffff79a7 */ /* 0x000fe20008100408 */
[----:B------:R-:W-:Y:S02]  /*4da0*/  @!P1 SEL R14, R13, R14, !P2 ;  /* 0x0000000e0d0e9207 */ /* 0x000fe40005000000 */
[----:B------:R-:W-:Y:S01]  /*4db0*/  @!P1 SEL R9, R8, R9, !P0 ;  /* 0x0000000908099207 */ /* 0x000fe20004000000 */
[----:B------:R-:W1:Y:S04]  /*4dc0*/  SYNCS.PHASECHK.TRANS64.TRYWAIT P5, [UR6+0x58], R12 ;  /* 0x0000580cff0075a7 */ /* 0x000e6800080a1106 */
[----:B------:R-:W-:Y:S02]  /*4dd0*/  @!P1 IMAD.IADD R0, R9, 0x1, -R14 ;  /* 0x0000000109009824 */ /* 0x000fe400078e0a0e */
[----:B------:R-:W-:Y:S02]  /*4de0*/  @!P1 IMAD.IADD R9, R14, 0x1, -R9 ;  /* 0x000000010e099824 */ /* 0x000fe400078e0a09 */
[----:B------:R-:W-:Y:S02]  /*4df0*/  @!P1 IMAD R13, R0, R3, R13 ;  /* 0x00000003000d9224 */ /* 0x000fe400078e020d */
[----:B------:R-:W-:Y:S01]  /*4e00*/  @!P1 IMAD R8, R9, R10, R8 ;  /* 0x0000000a09089224 */ /* 0x000fe200078e0208 */
[----:B-1----:R-:W-:Y:S06]  /*4e10*/  @!P5 BRA `(.L_x_91) ;  /* 0x0000005c0058d947 */ /* 0x002fec0003800000 */
.L_x_166:
[----:B-1----:R-:W-:Y:S01]  /*4e20*/  @!P4 IADD3 R3, P0, PT, R32, 0x580, RZ ;  /* 0x000005802003c810 */ /* 0x002fe20007f1e0ff */
[----:B------:R-:W-:Y:S01]  /*4e30*/  VOTEU.ALL UP1, P4 ;  /* 0x0000000000ff7886 */ /* 0x000fe20002020000 */
[----:B------:R-:W-:Y:S01]  /*4e40*/  UMOV UR20, 0x0 ;  /* 0x0000000000147882 */ /* 0x000fe20000000000 */
[----:B------:R-:W-:Y:S01]  /*4e50*/  UMOV UR21, 0x10000000 ;  /* 0x1000000000157882 */ /* 0x000fe20000000000 */
[----:B------:R-:W-:Y:S01]  /*4e60*/  @!P4 R2UR UR9, R3 ;  /* 0x000000000309c2ca */ /* 0x000fe200000e0000 */
[----:B------:R-:W-:Y:S01]  /*4e70*/  @!P4 IMAD.X R0, RZ, RZ, R33, P0 ;  /* 0x000000ffff00c224 */ /* 0x000fe200000e0621 */
[----:B------:R-:W-:Y:S01]  /*4e80*/  @!UP1 UIADD3 UR10, UPT, UPT, UR26, 0x80, URZ ;  /* 0x000000801a0a9890 */ /* 0x000fe2000fffe0ff */
[----:B------:R-:W-:Y:S01]  /*4e90*/  ISETP.NE.AND P0, PT, R30, 0x2, PT ;  /* 0x000000021e00780c */ /* 0x000fe20003f05270 */
[----:B------:R-:W-:Y:S01]  /*4ea0*/  UMOV UR11, UR27 ;  /* 0x0000001b000b7c82 */ /* 0x000fe20008000000 */
[----:B------:R-:W-:Y:S01]  /*4eb0*/  UMOV UR12, UR36 ;  /* 0x00000024000c7c82 */ /* 0x000fe20008000000 */
[----:B------:R-:W-:Y:S01]  /*4ec0*/  @!P4 R2UR UR8, R0 ;  /* 0x000000000008c2ca */ /* 0x000fe200000e0000 */
[----:B------:R-:W-:Y:S01]  /*4ed0*/  IMAD.IADD R20, R8, 0x1, R143 ;  /* 0x0000000108147824 */ /* 0x000fe200078e028f */
[----:B------:R-:W-:Y:S01]  /*4ee0*/  @P3 R2UR UR36, R28 ;  /* 0x000000001c2432ca */ /* 0x000fe200000e0000 */
[----:B------:R-:W-:Y:S01]  /*4ef0*/  IMAD.IADD R21, R13, 0x1, R166 ;  /* 0x000000010d157824 */ /* 0x000fe200078e02a6 */
[----:B------:R-:W-:Y:S02]  /*4f00*/  SEL R0, RZ, 0x1, P0 ;  /* 0x00000001ff007807 */ /* 0x000fe40000000000 */
[----:B------:R-:W-:Y:S01]  /*4f10*/  LOP3.LUT R31, R31, 0x1, RZ, 0x3c, !PT ;  /* 0x000000011f1f7812 */ /* 0x000fe200078e3cff */
[----:B------:R-:W-:Y:S01]  /*4f20*/  IMAD.U32 R10, RZ, RZ, UR9 ;  /* 0x00000009ff0a7e24 */ /* 0x000fe2000f8e00ff */
[----:B------:R-:W-:Y:S01]  /*4f30*/  @!UP1 UIADD3 UR9, UPT, UPT, UR6, 0x40, URZ ;  /* 0x0000004006099890 */ /* 0x000fe2000fffe0ff */
[----:B------:R-:W-:Y:S02]  /*4f40*/  LOP3.LUT R29, R29, R0, RZ, 0x3c, !PT ;  /* 0x000000001d1d7212 */ /* 0x000fe400078e3cff */
[----:B------:R-:W-:Y:S02]  /*4f50*/  SEL R30, R30, RZ, P0 ;  /* 0x000000ff1e1e7207 */ /* 0x000fe40000000000 */
[----:B------:R-:W-:Y:S01]  /*4f60*/  IMAD.U32 R11, RZ, RZ, UR8 ;  /* 0x00000008ff0b7e24 */ /* 0x000fe2000f8e00ff */
[----:B------:R-:W-:Y:S01]  /*4f70*/  @!P4 R2UR UR18, R10 ;  /* 0x000000000a12c2ca */ /* 0x000fe200000e0000 */
[----:B------:R-:W-:Y:S01]  /*4f80*/  @!UP1 UIADD3 UR8, UPT, UPT, UR6, 0x4200, URZ ;  /* 0x0000420006089890 */ /* 0x000fe2000fffe0ff */
[----:B------:R-:W-:Y:S02]  /*4f90*/  VOTEU.ALL UP1, P4 ;  /* 0x0000000000ff7886 */ /* 0x000fe40002020000 */
[----:B------:R-:W-:Y:S11]  /*4fa0*/  @!P4 R2UR UR19, R11 ;  /* 0x000000000b13c2ca */ /* 0x000ff600000e0000 */
[----:B------:R-:W-:Y:S02]  /*4fb0*/  @!UPT UIADD3 URZ, UPT, UPT, URZ, URZ, URZ ;  /* 0x000000fffffff290 */ /* 0x000fe4000fffe0ff */
[----:B------:R4:W-:Y:S01]  /*4fc0*/  @!UP1 UTMALDG.3D [UR8], [UR18], desc[UR20] ;  /* 0x00001408120095b4 */ /* 0x0009e20008011000 */
[----:B------:R4:W-:Y:S01]  /*4fd0*/  @!P4 SYNCS.ARRIVE.TRANS64.RED.A0TR RZ, [UR6+0x40], R23 ;  /* 0x00004017ffffc9a7 */ /* 0x0009e20008300406 */
[----:B------:R-:W-:Y:S01]  /*4fe0*/  UPLOP3.LUT UP1, UPT, UPT, UPT, UPT, 0x80, 0x8 ;  /* 0x000000000008789c */ /* 0x000fe20003f2f070 */
[----:B------:R-:W-:Y:S01]  /*4ff0*/  SYNCS.ARRIVE.TRANS64.RED.A1T0 RZ, [UR7], RZ ;  /* 0x000000ffffff79a7 */ /* 0x000fe20008100407 */
[----:B------:R-:W-:Y:S09]  /*5000*/  @P3 BRA `(.L_x_92) ;  /* 0xfffffff000f03947 */ /* 0x000ff2000383ffff */
[----:B------:R-:W-:-:S04]  /*5010*/  SHF.L.U32 R3, R31, 0x1f, RZ ;  /* 0x0000001f1f037819 */ /* 0x000fc800000006ff */
[----:B------:R-:W1:Y:S02]  /*5020*/  SYNCS.PHASECHK.TRANS64.TRYWAIT P0, [UR6+0x48], R3 ;  /* 0x00004803ff0075a7 */ /* 0x000e640008001106 */
[----:B-1----:R-:W-:Y:S05]  /*5030*/  @!P0 BRA `(.L_x_93) ;  /* 0x0000005800e88947 */ /* 0x002fea0003800000 */
.L_x_168:
[----:B------:R-:W2:Y:S02]  /*5040*/  SYNCS.PHASECHK.TRANS64.TRYWAIT P0, [UR6+0x50], R3 ;  /* 0x00005003ff0075a7 */ /* 0x000ea40008001106 */
[----:B--2---:R-:W-:Y:S05]  /*5050*/  @!P0 BRA `(.L_x_94) ;  /* 0x0000005800f88947 */ /* 0x004fea0003800000 */
.L_x_170:
[----:B-1----:R-:W-:-:S07]  /*5060*/  MOV R0, UR6 ;  /* 0x0000000600007c02 */ /* 0x002fce0008000f00 */
.L_x_95:
[----:B-1----:R-:W-:-:S04]  /*5070*/  SHF.L.U32 R3, R31, 0x1f, RZ ;  /* 0x0000001f1f037819 */ /* 0x002fc800000006ff */
[----:B------:R1:W2:Y:S03]  /*5080*/  SYNCS.PHASECHK.TRANS64.TRYWAIT P0, [R0+URZ+0x58], R3 ;  /* 0x00005803000075a7 */ /* 0x0002a600080011ff */
[----:B--2---:R-:W-:Y:S05]  /*5090*/  @!P0 NANOSLEEP.SYNCS 0x989680 ;  /* 0x009896800000895d */ /* 0x004fea0003900000 */
[----:B------:R-:W2:Y:S02]  /*50a0*/  @!P0 SYNCS.PHASECHK.TRANS64 P0, [R0+URZ+0x58], R3 ;  /* 0x00005803000085a7 */ /* 0x000ea400080010ff */
[----:B--2-4-:R-:W-:Y:S05]  /*50b0*/  @P0 EXIT ;  /* 0x000000000000094d */ /* 0x014fea0003800000 */
[----:B------:R-:W-:Y:S05]  /*50c0*/  BRA `(.L_x_95) ;  /* 0xfffffffc00e87947 */ /* 0x000fea000383ffff */
.L_x_82:
[----:B------:R-:W-:-:S06]  /*50d0*/  UISETP.GE.AND UP1, UPT, UR10, 0x4, UPT ;  /* 0x000000040a00788c */ /* 0x000fcc000bf26270 */
[----:B------:R-:W-:-:S13]  /*50e0*/  PLOP3.LUT P0, PT, PT, PT, UP1, 0x80, 0x8 ;  /* 0x000000000008781c */ /* 0x000fda0003f0f018 */
[----:B------:R-:W-:Y:S05]  /*50f0*/  @!P0 EXIT ;  /* 0x000000000000894d */ /* 0x000fea0003800000 */
[----:B------:R-:W-:Y:S01]  /*5100*/  BAR.SYNC.DEFER_BLOCKING 0x6, 0xa0 ;  /* 0x0182800000007b1d */ /* 0x000fe20000010000 */
[C---:B------:R-:W-:Y:S01]  /*5110*/  IMAD.SHL.U32 R0, R180.reuse, 0x40, RZ ;  /* 0x00000040b4007824 */ /* 0x040fe200078e00ff */
[C---:B------:R-:W-:Y:S01]  /*5120*/  LOP3.LUT R183, R180.reuse, 0x60, RZ, 0xc0, !PT ;  /* 0x00000060b4b77812 */ /* 0x040fe200078ec0ff */
[C---:B------:R-:W-:Y:S01]  /*5130*/  IMAD.SHL.U32 R181, R180.reuse, 0x8, RZ ;  /* 0x00000008b4b57824 */ /* 0x040fe200078e00ff */
[C---:B------:R-:W-:Y:S01]  /*5140*/  LOP3.LUT R182, R180.reuse, 0x2, RZ, 0xc0, !PT ;  /* 0x00000002b4b67812 */ /* 0x040fe200078ec0ff */
[----:B------:R-:W-:Y:S01]  /*5150*/  IMAD.U32 R2, R180, 0x10000, RZ ;  /* 0x00010000b4027824 */ /* 0x000fe200078e00ff */
[----:B------:R-:W-:Y:S02]  /*5160*/  UMOV UR49, 0x400 ;  /* 0x0000040000317882 */ /* 0x000fe40000000000 */
[----:B------:R-:W1:Y:S01]  /*5170*/  LDC R173, c[0x0][0x370] ;  /* 0x0000dc00ffad7b82 */ /* 0x000e620000000800 */
[----:B------:R-:W-:Y:S01]  /*5180*/  ULEA UR49, UR37, UR49, 0x18 ;  /* 0x0000003125317291 */ /* 0x000fe2000f8ec0ff */
[----:B------:R-:W-:Y:S01]  /*5190*/  LOP3.LUT R4, R0, 0x180, RZ, 0xc0, !PT ;  /* 0x0000018000047812 */ /* 0x000fe200078ec0ff */
[----:B------:R-:W-:Y:S01]  /*51a0*/  HFMA2 R178, -RZ, RZ, 0, 0 ;  /* 0x00000000ffb27431 */ /* 0x000fe200000001ff */
[----:B------:R-:W-:Y:S01]  /*51b0*/  LOP3.LUT R2, R2, 0x600000, RZ, 0xc0, !PT ;  /* 0x0060000002027812 */ /* 0x000fe200078ec0ff */
[----:B------:R-:W-:Y:S01]  /*51c0*/  UIADD3 UR48, UPT, UPT, UR49, 0x200, URZ ;  /* 0x0000020031307890 */ /* 0x000fe2000fffe0ff */
[----:B------:R-:W-:Y:S01]  /*51d0*/  LOP3.LUT R181, R4, 0x30, R181, 0xf8, !PT ;  /* 0x0000003004b57812 */ /* 0x000fe200078ef8b5 */
[----:B------:R-:W-:Y:S01]  /*51e0*/  IMAD.MOV.U32 R79, RZ, RZ, RZ ;  /* 0x000000ffff4f7224 */ /* 0x000fe200078e00ff */
[----:B------:R-:W2:Y:S01]  /*51f0*/  LDC R74, c[0x0][0xb0c] ;  /* 0x0002c300ff4a7b82 */ /* 0x000ea20000000800 */
[----:B------:R-:W-:Y:S01]  /*5200*/  LOP3.LUT R180, R180, 0x4, RZ, 0xc0, !PT ;  /* 0x00000004b4b47812 */ /* 0x000fe200078ec0ff */
[----:B------:R-:W-:Y:S01]  /*5210*/  IMAD.MOV.U32 R186, RZ, RZ, RZ ;  /* 0x000000ffffba7224 */ /* 0x000fe200078e00ff */
[----:B------:R-:W-:-:S02]  /*5220*/  LOP3.LUT R181, R181, 0x1e40, R0, 0xf8, !PT ;  /* 0x00001e40b5b57812 */ /* 0x000fc400078ef800 */
[----:B------:R-:W-:Y:S01]  /*5230*/  CS2R R176, SRZ ;  /* 0x0000000000b07805 */ /* 0x000fe2000001ff00 */
[----:B------:R-:W-:Y:S01]  /*5240*/  IMAD.MOV.U32 R175, RZ, RZ, RZ ;  /* 0x000000ffffaf7224 */ /* 0x000fe200078e00ff */
[C---:B------:R-:W-:Y:S01]  /*5250*/  IADD3 R179, PT, PT, -R180.reuse, 0x2, RZ ;  /* 0x00000002b4b37810 */ /* 0x040fe20007ffe1ff */
[----:B------:R-:W-:Y:S01]  /*5260*/  IMAD.MOV R171, RZ, RZ, -R182 ;  /* 0x000000ffffab7224 */ /* 0x000fe200078e0ab6 */
[----:B------:R-:W3:Y:S01]  /*5270*/  LDC R169, c[0x0][0xb20] ;  /* 0x0002c800ffa97b82 */ /* 0x000ee20000000800 */
[----:B------:R-:W4:Y:S01]  /*5280*/  LDS R3, [UR49+0x100] ;  /* 0x00010031ff037984 */ /* 0x000f220008000800 */
[----:B------:R-:W-:Y:S01]  /*5290*/  IADD3 R170, PT, PT, -R180, RZ, RZ ;  /* 0x000000ffb4aa7210 */ /* 0x000fe20007ffe1ff */
[----:B------:R-:W-:Y:S01]  /*52a0*/  VIADD R181, R181, UR48 ;  /* 0x00000030b5b57c36 */ /* 0x000fe20008000000 */
[----:B------:R-:W1:Y:S04]  /*52b0*/  LDCU.64 UR52, c[0x0][0x348] ;  /* 0x00006900ff3477ac */ /* 0x000e680008000a00 */
[----:B------:R-:W1:Y:S01]  /*52c0*/  LDC R73, c[0x0][0xb30] ;  /* 0x0002cc00ff497b82 */ /* 0x000e620000000800 */
[----:B------:R-:W1:Y:S01]  /*52d0*/  LDCU.64 UR38, c[0x0][0x888] ;  /* 0x00011100ff2677ac */ /* 0x000e620008000a00 */
[----:B------:R-:W1:Y:S06]  /*52e0*/  LDCU.64 UR44, c[0x0][0x890] ;  /* 0x00011200ff2c77ac */ /* 0x000e6c0008000a00 */
[----:B------:R-:W1:Y:S01]  /*52f0*/  LDC.64 R164, c[0x0][0xb10] ;  /* 0x0002c400ffa47b82 */ /* 0x000e620000000a00 */
[----:B------:R-:W-:Y:S01]  /*5300*/  UIADD3 UR50, UPT, UPT, UR49, 0x6200, URZ ;  /* 0x0000620031327890 */ /* 0x000fe2000fffe0ff */
[----:B------:R-:W-:-:S06]  /*5310*/  UMOV UR54, URZ ;  /* 0x000000ff00367c82 */ /* 0x000fcc0008000000 */
[----:B------:R-:W1:Y:S08]  /*5320*/  LDC.64 R70, c[0x0][0xb18] ;  /* 0x0002c600ff467b82 */ /* 0x000e700000000a00 */
[----:B------:R-:W1:Y:S08]  /*5330*/  LDC.64 R68, c[0x0][0xb28] ;  /* 0x0002ca00ff447b82 */ /* 0x000e700000000a00 */
[----:B------:R-:W1:Y:S01]  /*5340*/  LDC.64 R162, c[0x0][0x8b0] ;  /* 0x00022c00ffa27b82 */ /* 0x000e620000000a00 */
[----:B----4-:R-:W-:-:S07]  /*5350*/  IMAD.IADD R2, R3, 0x1, R2 ;  /* 0x0000000103027824 */ /* 0x010fce00078e0202 */
[----:B------:R-:W4:Y:S08]  /*5360*/  LDC.64 R160, c[0x0][0x8a8] ;  /* 0x00022a00ffa07b82 */ /* 0x000f300000000a00 */
[----:B--23--:R-:W1:Y:S02]  /*5370*/  LDC R172, c[0x0][0x374] ;  /* 0x0000dd00ffac7b82 */ /* 0x00ce640000000800 */
.L_x_134:
[C---:B------:R-:W-:Y:S02]  /*5380*/  LEA R0, R186.reuse, UR49, 0x3 ;  /* 0x00000031ba007c11 */ /* 0x040fe4000f8e18ff */
[----:B------:R-:W-:Y:S02]  /*5390*/  SHF.L.U32 R3, R177, 0x1f, RZ ;  /* 0x0000001fb1037819 */ /* 0x000fe400000006ff */
[----:B------:R-:W-:Y:S02]  /*53a0*/  LEA R16, R186, UR49, 0x4 ;  /* 0x00000031ba107c11 */ /* 0x000fe4000f8e20ff */
[----:B------:R-:W2:Y:S02]  /*53b0*/  SYNCS.PHASECHK.TRANS64.TRYWAIT P0, [R0+URZ+0x70], R3 ;  /* 0x00007003000075a7 */ /* 0x000ea400080011ff */
[----:B--2---:R-:W-:Y:S05]  /*53c0*/  @!P0 BRA `(.L_x_96) ;  /* 0x0000005800348947 */ /* 0x004fea0003800000 */
.L_x_171:
[----:B------:R-:W3:Y:S01]  /*53d0*/  LDC.64 R14, c[0x0][0xb10] ;  /* 0x0002c400ff0e7b82 */ /* 0x000ee20000000a00 */
[----:B------:R-:W4:Y:S01]  /*53e0*/  LDS.128 R16, [R16+0xe0] ;  /* 0x0000e00010107984 */ /* 0x000f220000000c00 */
[----:B-1----:R-:W-:Y:S01]  /*53f0*/  ISETP.NE.AND P1, PT, R73, 0x1, PT ;  /* 0x000000014900780c */ /* 0x002fe20003f25270 */
[----:B--2---:R-:W-:Y:S01]  /*5400*/  VIADD R0, R0, 0x80 ;  /* 0x0000008000007836 */ /* 0x004fe20000000000 */
[----:B------:R-:W-:Y:S04]  /*5410*/  ISETP.GE.AND P0, PT, R72, 0x1, PT ;  /* 0x000000014800780c */ /* 0x000fe80003f06270 */
[----:B------:R-:W1:Y:S01]  /*5420*/  LDC.64 R12, c[0x0][0xb18] ;  /* 0x0002c600ff0c7b82 */ /* 0x000e620000000a00 */
[----:B------:R-:W-:Y:S01]  /*5430*/  PRMT R0, RZ, 0x654, R0 ;  /* 0x00000654ff007816 */ /* 0x000fe20000000000 */
[----:B------:R-:W-:Y:S01]  /*5440*/  @!PT LDS RZ, [RZ] ;  /* 0x00000000fffff984 */ /* 0x000fe20000000800 */
[----:B------:R-:W-:Y:S01]  /*5450*/  @!PT LDS RZ, [RZ] ;  /* 0x00000000fffff984 */ /* 0x000fe20000000800 */
[----:B------:R-:W-:Y:S01]  /*5460*/  @!PT LDS RZ, [RZ] ;  /* 0x00000000fffff984 */ /* 0x000fe20000000800 */
[----:B------:R-:W-:Y:S01]  /*5470*/  @!PT LDS RZ, [RZ] ;  /* 0x00000000fffff984 */ /* 0x000fe20000000800 */
[----:B------:R2:W-:Y:S06]  /*5480*/  MEMBAR.ALL.CTA ;  /* 0x0000000000007992 */ /* 0x0005ec0000008000 */
[----:B--2---:R-:W2:Y:S01]  /*5490*/  FENCE.VIEW.ASYNC.S ;  /* 0x00000000000073c6 */ /* 0x004ea20000000000 */
[----:B------:R-:W1:Y:S08]  /*54a0*/  @!P1 LDC R11, c[0x0][0xb20] ;  /* 0x0002c800ff0b9b82 */ /* 0x000e700000000800 */
[----:B------:R-:W1:Y:S01]  /*54b0*/  @!P1 LDC R10, c[0x0][0xb0c] ;  /* 0x0002c300ff0a9b82 */ /* 0x000e620000000800 */
[----:B--2---:R2:W-:Y:S01]  /*54c0*/  SYNCS.ARRIVE.TRANS64.RED.A1T0 RZ, [R0+URZ], RZ ;  /* 0x000000ff00ff79a7 */ /* 0x0045e200081004ff */
[----:B----4-:R-:W-:Y:S04]  /*54d0*/  LOP3.LUT P4, RZ, R18, 0x1, RZ, 0xc0, !PT ;  /* 0x0000000112ff7812 */ /* 0x010fe8000788c0ff */
[----:B------:R-:W-:Y:S09]  /*54e0*/  P2R R184, PR, RZ, 0x10 ;  /* 0x00000010ffb87803 */ /* 0x000ff20000000000 */
[----:B------:R-:W-:Y:S02]  /*54f0*/  @P4 MOV R77, R16 ;  /* 0x00000010004d4202 */ /* 0x000fe40000000f00 */
[----:B------:R-:W-:Y:S01]  /*5500*/  @P4 LOP3.LUT R75, R17, 0xffff, RZ, 0xc0, !PT ;  /* 0x0000ffff114b4812 */ /* 0x000fe200078ec0ff */
[----:B--23--:R-:W-:Y:S06]  /*5510*/  @!P0 BRA `(.L_x_97) ;  /* 0x0000000000a48947 */ /* 0x00cfec0003800000 */
[----:B------:R-:W-:Y:S01]  /*5520*/  IMAD.HI.U32 R24, R172, R71, RZ ;  /* 0x00000047ac187227 */ /* 0x000fe200078e00ff */
[----:B------:R-:W-:Y:S02]  /*5530*/  ISETP.NE.AND P0, PT, R70, 0x1, PT ;  /* 0x000000014600780c */ /* 0x000fe40003f05270 */
[----:B------:R-:W-:Y:S01]  /*5540*/  ISETP.NE.AND P2, PT, R72, 0x1, PT ;  /* 0x000000014800780c */ /* 0x000fe20003f45270 */
[-C--:B------:R-:W-:Y:S01]  /*5550*/  IMAD.HI.U32 R22, R173, R164.reuse, RZ ;  /* 0x000000a4ad167227 */ /* 0x080fe200078e00ff */
[----:B------:R-:W-:Y:S02]  /*5560*/  SHF.R.U32.HI R23, RZ, R169, R24 ;  /* 0x000000a9ff177219 */ /* 0x000fe40000011618 */
[----:B------:R-:W-:Y:S01]  /*5570*/  ISETP.NE.AND P3, PT, R74, 0x1, PT ;  /* 0x000000014a00780c */ /* 0x000fe20003f65270 */
[----:B------:R-:W-:Y:S01]  /*5580*/  IMAD.HI.U32 R28, R75, R71, RZ ;  /* 0x000000474b1c7227 */ /* 0x000fe200078e00ff */
[----:B------:R-:W-:Y:S02]  /*5590*/  SHF.R.U32.HI R22, RZ, R165, R22 ;  /* 0x000000a5ff167219 */ /* 0x000fe40000011616 */
[----:B------:R-:W-:Y:S01]  /*55a0*/  SEL R3, R172, R23, !P0 ;  /* 0x00000017ac037207 */ /* 0x000fe20004000000 */
[----:B------:R-:W-:Y:S01]  /*55b0*/  IMAD.HI.U32 R26, R77, R164, RZ ;  /* 0x000000a44d1a7227 */ /* 0x000fe200078e00ff */
[----:B------:R-:W-:Y:S03]  /*55c0*/  SEL R7, R173, R22, !P3 ;  /* 0x00000016ad077207 */ /* 0x000fe60005800000 */
[-C--:B------:R-:W-:Y:S01]  /*55d0*/  IMAD.HI.U32 R22, R3, R68.reuse, RZ ;  /* 0x0000004403167227 */ /* 0x080fe200078e00ff */
[----:B------:R-:W-:Y:S03]  /*55e0*/  SHF.R.U32.HI R26, RZ, R165, R26 ;  /* 0x000000a5ff1a7219 */ /* 0x000fe6000001161a */
[----:B------:R-:W-:Y:S01]  /*55f0*/  IMAD.HI.U32 R24, R7, R68, RZ ;  /* 0x0000004407187227 */ /* 0x000fe200078e00ff */
[----:B------:R-:W-:Y:S02]  /*5600*/  @P2 SHF.R.U32.HI R3, RZ, R69, R22 ;  /* 0x00000045ff032219 */ /* 0x000fe40000011616 */
[----:B------:R-:W-:Y:S02]  /*5610*/  SHF.R.U32.HI R22, RZ, R169, R28 ;  /* 0x000000a9ff167219 */ /* 0x000fe4000001161c */
[----:B------:R-:W-:Y:S01]  /*5620*/  @P2 SHF.R.U32.HI R7, RZ, R69, R24 ;  /* 0x00000045ff072219 */ /* 0x000fe20000011618 */
[C---:B------:R-:W-:Y:S01]  /*5630*/  IMAD R4, R72.reuse, R3, RZ ;  /* 0x0000000348047224 */ /* 0x040fe200078e02ff */
[----:B------:R-:W-:Y:S02]  /*5640*/  SEL R5, R75, R22, !P0 ;  /* 0x000000164b057207 */ /* 0x000fe40004000000 */
[----:B------:R-:W-:Y:S01]  /*5650*/  SEL R3, R77, R26, !P3 ;  /* 0x0000001a4d037207 */ /* 0x000fe20005800000 */
[----:B------:R-:W-:Y:S01]  /*5660*/  IMAD R6, R72, R7, RZ ;  /* 0x0000000748067224 */ /* 0x000fe200078e02ff */
[C---:B------:R-:W-:Y:S01]  /*5670*/  ISETP.GE.AND P0, PT, R5.reuse, R4, PT ;  /* 0x000000040500720c */ /* 0x040fe20003f06270 */
[----:B------:R-:W-:Y:S03]  /*5680*/  IMAD.HI.U32 R8, R5, R68, RZ ;  /* 0x0000004405087227 */ /* 0x000fe600078e00ff */
[----:B------:R-:W-:Y:S01]  /*5690*/  ISETP.GE.OR P0, PT, R3, R6, P0 ;  /* 0x000000060300720c */ /* 0x000fe20000706670 */
[----:B------:R-:W-:Y:S01]  /*56a0*/  IMAD.MOV R6, RZ, RZ, -R3 ;  /* 0x000000ffff067224 */ /* 0x000fe200078e0a03 */
[-C--:B------:R-:W-:Y:S03]  /*56b0*/  SHF.R.U32.HI R8, RZ, R69.reuse, R8 ;  /* 0x00000045ff087219 */ /* 0x080fe60000011608 */
[----:B------:R-:W-:Y:S01]  /*56c0*/  IMAD R77, R74, R6, R77 ;  /* 0x000000064a4d7224 */ /* 0x000fe200078e024d */
[----:B------:R-:W-:Y:S05]  /*56d0*/  SEL R9, R5, R8, !P2 ;  /* 0x0000000805097207 */ /* 0x000fea0005000000 */
[----:B------:R-:W-:Y:S02]  /*56e0*/  IMAD.MOV R8, RZ, RZ, -R9 ;  /* 0x000000ffff087224 */ /* 0x000fe400078e0a09 */
[C---:B------:R-:W-:Y:S04]  /*56f0*/  @!P0 IMAD.HI.U32 R4, R3.reuse, R68, RZ ;  /* 0x0000004403048227 */ /* 0x040fe800078e00ff */
[----:B------:R-:W-:Y:S01]  /*5700*/  IMAD R8, R72, R8, R5 ;  /* 0x0000000848087224 */ /* 0x000fe200078e0205 */
[----:B------:R-:W-:Y:S04]  /*5710*/  @!P0 SHF.R.U32.HI R4, RZ, R69, R4 ;  /* 0x00000045ff048219 */ /* 0x000fe80000011604 */
[----:B------:R-:W-:Y:S02]  /*5720*/  @!P0 SEL R0, R3, R4, !P2 ;  /* 0x0000000403008207 */ /* 0x000fe40005000000 */
[----:B------:R-:W-:Y:S02]  /*5730*/  IADD3 R4, PT, PT, -R5, RZ, RZ ;  /* 0x000000ff05047210 */ /* 0x000fe40007ffe1ff */
[----:B------:R-:W-:Y:S01]  /*5740*/  @!P0 IADD3 R9, PT, PT, R9, -R0, RZ ;  /* 0x8000000009098210 */ /* 0x000fe20007ffe0ff */
[----:B------:R-:W-:Y:S02]  /*5750*/  @!P0 IMAD R0, R7, R8, R0 ;  /* 0x0000000807008224 */ /* 0x000fe400078e0200 */
[----:B------:R-:W-:Y:S02]  /*5760*/  IMAD R75, R70, R4, R75 ;  /* 0x00000004464b7224 */ /* 0x000fe400078e024b */
[----:B------:R-:W-:Y:S02]  /*5770*/  @!P0 IMAD R5, R9, R72, R3 ;  /* 0x0000004809058224 */ /* 0x000fe400078e0203 */
[----:B------:R-:W-:Y:S04]  /*5780*/  @!P0 IMAD.MOV.U32 R3, RZ, RZ, R0 ;  /* 0x000000ffff038224 */ /* 0x000fe800078e0000 */
[----:B------:R-:W-:Y:S02]  /*5790*/  IMAD R77, R3, R74, R77 ;  /* 0x0000004a034d7224 */ /* 0x000fe400078e024d */
[----:B------:R-:W-:Y:S07]  /*57a0*/  IMAD R75, R5, R70, R75 ;  /* 0x00000046054b7224 */ /* 0x000fee00078e024b */
.L_x_97:
[----:B-1----:R-:W-:Y:S01]  /*57b0*/  @!P1 ISETP.NE.AND P0, PT, R12, 0x1, PT ;  /* 0x000000010c00980c */ /* 0x002fe20003f05270 */
[----:B------:R-:W-:Y:S01]  /*57c0*/  @!P1 IMAD.HI.U32 R4, R75, R13, RZ ;  /* 0x0000000d4b049227 */ /* 0x000fe200078e00ff */
[----:B------:R-:W-:Y:S01]  /*57d0*/  @!P1 ISETP.NE.AND P2, PT, R10, 0x1, PT ;  /* 0x000000010a00980c */ /* 0x000fe20003f45270 */
[----:B------:R-:W-:Y:S01]  /*57e0*/  ULOP3.LUT UP0, URZ, UR48, 0x1b0, URZ, 0xc0, !UPT ;  /* 0x000001b030ff7892 */ /* 0x000fe2000f80c0ff */
[----:B------:R-:W-:Y:S01]  /*57f0*/  R2UR UR42, R21 ;  /* 0x00000000152a72ca */ /* 0x000fe200000e0000 */
[----:B------:R-:W-:Y:S01]  /*5800*/  @!P1 IMAD.HI.U32 R0, R77, R14, RZ ;  /* 0x0000000e4d009227 */ /* 0x000fe200078e00ff */
[----:B------:R-:W-:Y:S02]  /*5810*/  @!P1 SHF.R.U32.HI R4, RZ, R11, R4 ;  /* 0x0000000bff049219 */ /* 0x000fe40000011604 */
[----:B------:R-:W-:Y:S01]  /*5820*/  R2UR UR41, R20 ;  /* 0x00000000142972ca */ /* 0x000fe200000e0000 */
[----:B------:R-:W-:Y:S01]  /*5830*/  VIADD R186, R186, 0x1 ;  /* 0x00000001baba7836 */ /* 0x000fe20000000000 */
[----:B------:R-:W-:Y:S02]  /*5840*/  @!P1 SHF.R.U32.HI R0, RZ, R15, R0 ;  /* 0x0000000fff009219 */ /* 0x000fe40000011600 */
[----:B------:R-:W-:Y:S02]  /*5850*/  @!P1 SEL R3, R75, R4, !P0 ;  /* 0x000000044b039207 */ /* 0x000fe40004000000 */
[----:B------:R-:W-:Y:S02]  /*5860*/  @!P1 SEL R4, R77, R0, !P2 ;  /* 0x000000004d049207 */ /* 0x000fe40005000000 */
[----:B------:R-:W-:Y:S01]  /*5870*/  @P4 SHF.R.U32.HI R174, RZ, 0x10, R17 ;  /* 0x00000010ffae4819 */ /* 0x000fe20000011611 */
[----:B------:R-:W-:Y:S02]  /*5880*/  USHF.L.U32 UR42, UR42, 0x7, URZ ;  /* 0x000000072a2a7899 */ /* 0x000fe400080006ff */
[----:B------:R-:W-:Y:S02]  /*5890*/  @!P1 IMAD.IADD R0, R3, 0x1, -R4 ;  /* 0x0000000103009824 */ /* 0x000fe400078e0a04 */
[----:B------:R-:W-:Y:S01]  /*58a0*/  @!P1 IMAD.IADD R3, R4, 0x1, -R3 ;  /* 0x0000000104039824 */ /* 0x000fe200078e0a03 */
[----:B------:R-:W-:Y:S01]  /*58b0*/  UIMAD UR41, UR41, 0xc0, URZ ;  /* 0x000000c0292978a4 */ /* 0x000fe2000f8e02ff */
[----:B------:R-:W-:Y:S02]  /*58c0*/  @!P1 IMAD R77, R0, R10, R77 ;  /* 0x0000000a004d9224 */ /* 0x000fe400078e024d */
[----:B------:R-:W-:Y:S01]  /*58d0*/  @!P1 IMAD R75, R3, R12, R75 ;  /* 0x0000000c034b9224 */ /* 0x000fe200078e024b */
[----:B------:R-:W-:Y:S08]  /*58e0*/  BRA.U !UP0, `(.L_x_98) ;  /* 0x0000000108407547 */ /* 0x000ff0000b800000 */
[----:B------:R-:W1:Y:S01]  /*58f0*/  LDCU.64 UR8, c[0x4][0x88] ;  /* 0x01001100ff0877ac */ /* 0x000e620008000a00 */
[----:B------:R-:W-:Y:S01]  /*5900*/  MOV R15, 0x0 ;  /* 0x00000000000f7802 */ /* 0x000fe20000000f00 */
[----:B------:R-:W-:Y:S02]  /*5910*/  HFMA2 R12, -RZ, RZ, 0, 5.9604644775390625e-08 ;  /* 0x00000001ff0c7431 */ /* 0x000fe400000001ff */
[----:B------:R-:W-:Y:S02]  /*5920*/  IMAD.MOV.U32 R8, RZ, RZ, 0x70 ;  /* 0x00000070ff087424 */ /* 0x000fe400078e00ff */
[----:B------:R-:W-:Y:S01]  /*5930*/  IMAD.MOV.U32 R13, RZ, RZ, RZ ;  /* 0x000000ffff0d7224 */ /* 0x000fe200078e00ff */
[----:B------:R-:W2:Y:S01]  /*5940*/  LDCU.64 UR6, c[0x4][0x90] ;  /* 0x01001200ff0677ac */ /* 0x000ea20008000a00 */
[----:B------:R-:W3:Y:S01]  /*5950*/  LDC.64 R14, c[0x4][R15] ;  /* 0x010000000f0e7b82 */ /* 0x000ee20000000a00 */
[----:B------:R-:W4:Y:S01]  /*5960*/  LDCU.64 UR4, c[0x4][0x8] ;  /* 0x01000100ff0477ac */ /* 0x000f220008000a00 */
[----:B-1----:R-:W-:Y:S01]  /*5970*/  MOV R5, UR9 ;  /* 0x0000000900057c02 */ /* 0x002fe20008000f00 */
[----:B------:R-:W-:Y:S01]  /*5980*/  IMAD.U32 R4, RZ, RZ, UR8 ;  /* 0x00000008ff047e24 */ /* 0x000fe2000f8e00ff */
[----:B--2---:R-:W-:Y:S01]  /*5990*/  MOV R7, UR7 ;  /* 0x0000000700077c02 */ /* 0x004fe20008000f00 */
[----:B------:R-:W-:Y:S01]  /*59a0*/  IMAD.U32 R6, RZ, RZ, UR6 ;  /* 0x00000006ff067e24 */ /* 0x000fe2000f8e00ff */
[----:B----4-:R-:W-:Y:S01]  /*59b0*/  MOV R11, UR5 ;  /* 0x00000005000b7c02 */ /* 0x010fe20008000f00 */
[----:B------:R-:W-:Y:S02]  /*59c0*/  IMAD.U32 R10, RZ, RZ, UR4 ;  /* 0x00000004ff0a7e24 */ /* 0x000fe4000f8e00ff */
[----:B------:R-:W-:Y:S07]  /*59d0*/  LEPC R20, `(.L_x_98) ;  /* 0x000000001014794e */ /* 0x000fee0000000000 */
[----:B---3-5:R-:W-:Y:S05]  /*59e0*/  CALL.ABS.NOINC R14 ;  /* 0x000000000e007343 */ /* 0x028fea0003c00000 */
.L_x_98:
[----:B------:R-:W-:Y:S09]  /*59f0*/  ULOP3.LUT UP0, URZ, UR50, 0x1b0, URZ, 0xc0, !UPT ;  /* 0x000001b032ff7892 */ /* 0x000ff2000f80c0ff */
[----:B------:R-:W-:Y:S05]  /*5a00*/  BRA.U !UP0, `(.L_x_99) ;  /* 0x0000000108407547 */ /* 0x000fea000b800000 */
        /* <DEDUP_REMOVED lines=16> */
.L_x_99:
[----:B------:R-:W-:Y:S01]  /*5b10*/  ISETP.NE.U32.AND P4, PT, R162, RZ, PT ;  /* 0x000000ffa200720c */ /* 0x000fe20003f85070 */
[----:B------:R-:W-:Y:S01]  /*5b20*/  UISETP.NE.AND UP2, UPT, UR51, URZ, UPT ;  /* 0x000000ff3300728c */ /* 0x000fe2000bf45270 */
[----:B------:R-:W-:Y:S01]  /*5b30*/  ISETP.NE.U32.AND P2, PT, RZ, UR38, PT ;  /* 0x00000026ff007c0c */ /* 0x000fe2000bf45070 */
[----:B------:R-:W-:Y:S01]  /*5b40*/  UISETP.NE.U32.AND UP1, UPT, UR44, URZ, UPT ;  /* 0x000000ff2c00728c */ /* 0x000fe2000bf25070 */
[----:B------:R-:W-:Y:S01]  /*5b50*/  ISETP.NE.AND.EX P4, PT, R163, RZ, PT, P4 ;  /* 0x000000ffa300720c */ /* 0x000fe20003f85340 */
[----:B------:R-:W-:Y:S01]  /*5b60*/  UPLOP3.LUT UP0, UPT, UPT, UPT, UPT, 0x40, 0x4 ;  /* 0x000000000004789c */ /* 0x000fe20003f0e870 */
[----:B------:R-:W-:Y:S01]  /*5b70*/  ISETP.NE.AND.EX P2, PT, RZ, UR39, PT, P2 ;  /* 0x00000027ff007c0c */ /* 0x000fe2000bf45320 */
[----:B------:R-:W-:Y:S01]  /*5b80*/  UISETP.NE.AND.EX UP1, UPT, UR45, URZ, UPT, UP1 ;  /* 0x000000ff2d00728c */ /* 0x000fe2000bf25310 */
[----:B------:R-:W-:Y:S04]  /*5b90*/  PLOP3.LUT P1, PT, PT, PT, UP2, 0x80, 0x8 ;  /* 0x000000000008781c */ /* 0x000fe80003f2f028 */
[----:B------:R-:W-:Y:S06]  /*5ba0*/  @UP2 UPLOP3.LUT UP0, UPT, UPT, UPT, UP1, 0x80, 0x8 ;  /* 0x000000000008289c */ /* 0x000fec0003f0f010 */
[----:B------:R-:W-:Y:S01]  /*5bb0*/  PLOP3.LUT P0, PT, PT, PT, UP0, 0x80, 0x8 ;  /* 0x000000000008781c */ /* 0x000fe20003f0f008 */
[----:B------:R-:W-:Y:S01]  /*5bc0*/  @!UPT UIADD3 URZ, UPT, UPT, URZ, URZ, URZ ;  /* 0x000000fffffff290 */ /* 0x000fe2000fffe0ff */
[----:B------:R-:W-:Y:S11]  /*5bd0*/  BRA.U !UP1, `(.L_x_100) ;  /* 0x0000000109387547 */ /* 0x000ff6000b800000 */
[----:B------:R-:W-:Y:S01]  /*5be0*/  UISETP.NE.U32.AND UP0, UPT, UR38, URZ, UPT ;  /* 0x000000ff2600728c */ /* 0x000fe2000bf05070 */
[----:B------:R-:W-:Y:S02]  /*5bf0*/  HFMA2 R0, -RZ, RZ, 0, 5.9604644775390625e-08 ;  /* 0x00000001ff007431 */ /* 0x000fe400000001ff */
[----:B------:R-:W-:Y:S01]  /*5c00*/  IMAD.MOV.U32 R167, RZ, RZ, 0x1 ;  /* 0x00000001ffa77424 */ /* 0x000fe200078e00ff */
[----:B------:R-:W-:Y:S06]  /*5c10*/  UISETP.NE.AND.EX UP0, UPT, UR39, URZ, UPT, UP0 ;  /* 0x000000ff2700728c */ /* 0x000fec000bf05300 */
        /* <DEDUP_REMOVED lines=9> */
[----:B-12---:R-:W-:Y:S02]  /*5cb0*/  @!P3 IMAD.U32 R81, RZ, RZ, UR4 ;  /* 0x00000004ff51be24 */ /* 0x006fe4000f8e00ff */
.L_x_100:
[----:B------:R-:W-:Y:S05]  /*5cc0*/  @!P4 BRA `(.L_x_101) ;  /* 0x000000000020c947 */ /* 0x000fea0003800000 */
[----:B------:R-:W-:Y:S04]  /*5cd0*/  ISETP.NE.U32.AND P3, PT, R160, RZ, PT ;  /* 0x000000ffa000720c */ /* 0x000fe80003f65070 */
[----:B------:R-:W-:Y:S11]  /*5ce0*/  ISETP.NE.AND.EX P3, PT, R161, RZ, PT, P3 ;  /* 0x000000ffa100720c */ /* 0x000ff60003f65330 */
[----:B------:R-:W-:Y:S02]  /*5cf0*/  @!UPT UIADD3 URZ, UPT, UPT, URZ, URZ, URZ ;  /* 0x000000fffffff290 */ /* 0x000fe4000fffe0ff */
[----:B------:R-:W1:Y:S01]  /*5d00*/  @P3 LDC.64 R4, c[0x0][0x8a8] ;  /* 0x00022a00ff043b82 */ /* 0x000e620000000a00 */
[----:B------:R-:W-:Y:S04]  /*5d10*/  @P3 IMAD R0, R162, UR36, RZ ;  /* 0x00000024a2003c24 */ /* 0x000fe8000f8e02ff */
[----:B-1----:R-:W-:Y:S05]  /*5d20*/  @P3 IMAD.WIDE R4, R0, 0x4, R4 ;  /* 0x0000000400043825 */ /* 0x002fea00078e0204 */
[----:B-----5:R1:W5:Y:S02]  /*5d30*/  @P3 LDG.E R76, desc[UR46][R4.64] ;  /* 0x0000002e044c3981 */ /* 0x020364000c1e1900 */
[----:B-1----:R-:W2:Y:S02]  /*5d40*/  @!P3 LDC R76, c[0x0][0x8a0] ;  /* 0x00022800ff4cbb82 */ /* 0x002ea40000000800 */
.L_x_101:
[----:B-----5:R-:W-:Y:S01]  /*5d50*/  FSETP.NEU.AND P4, PT, R81, RZ, PT ;  /* 0x000000ff5100720b */ /* 0x020fe20003f8d000 */
[----:B------:R-:W-:Y:S01]  /*5d60*/  BSSY B1, `(.L_x_102) ;  /* 0x0000047000017945 */ /* 0x000fe20003800000 */
[----:B------:R-:W-:Y:S01]  /*5d70*/  SEL R5, RZ, 0xffffffff, P2 ;  /* 0xffffffffff057807 */ /* 0x000fe20001000000 */
[----:B------:R-:W-:Y:S01]  /*5d80*/  IMAD.MOV.U32 R192, RZ, RZ, 0x1 ;  /* 0x00000001ffc07424 */ /* 0x000fe200078e00ff */
[----:B------:R-:W-:Y:S01]  /*5d90*/  LOP3.LUT P3, RZ, R167, 0xff, RZ, 0xc0, !PT ;  /* 0x000000ffa7ff7812 */ /* 0x000fe2000786c0ff */
[----:B------:R-:W-:Y:S01]  /*5da0*/  IMAD R78, R79, 0xc0, R2 ;  /* 0x000000c04f4e7824 */ /* 0x000fe200078e0202 */
[----:B------:R-:W-:Y:S02]  /*5db0*/  @P1 SEL R0, RZ, 0xffffffff, P4 ;  /* 0xffffffffff001807 */ /* 0x000fe40002000000 */
[----:B------:R-:W-:Y:S02]  /*5dc0*/  CS2R R158, SRZ ;  /* 0x00000000009e7805 */ /* 0x000fe4000001ff00 */
[----:B------:R-:W-:Y:S02]  /*5dd0*/  LEA R3, R176, UR49, 0x3 ;  /* 0x00000031b0037c11 */ /* 0x000fe4000f8e18ff */
[----:B------:R-:W-:Y:S02]  /*5de0*/  CS2R R156, SRZ ;  /* 0x00000000009c7805 */ /* 0x000fe4000001ff00 */
[----:B------:R-:W-:Y:S02]  /*5df0*/  @P0 SEL R0, R5, R0, !P3 ;  /* 0x0000000005000207 */ /* 0x000fe40005800000 */
[----:B------:R-:W-:Y:S02]  /*5e00*/  CS2R R154, SRZ ;  /* 0x00000000009a7805 */ /* 0x000fe4000001ff00 */
[----:B------:R-:W-:Y:S02]  /*5e10*/  LEA R185, R79, UR49, 0x3 ;  /* 0x000000314fb97c11 */ /* 0x000fe4000f8e18ff */
[----:B------:R-:W-:Y:S02]  /*5e20*/  CS2R R152, SRZ ;  /* 0x0000000000987805 */ /* 0x000fe4000001ff00 */
[----:B------:R-:W-:Y:S02]  /*5e30*/  @P1 LOP3.LUT R0, R0, 0x1, RZ, 0xc0, !PT ;  /* 0x0000000100001812 */ /* 0x000fe400078ec0ff */
[----:B------:R-:W-:Y:S02]  /*5e40*/  CS2R R150, SRZ ;  /* 0x0000000000967805 */ /* 0x000fe4000001ff00 */
[----:B------:R-:W-:Y:S02]  /*5e50*/  SHF.L.U32 R4, R178, 0x1f, RZ ;  /* 0x0000001fb2047819 */ /* 0x000fe400000006ff */
[----:B------:R-:W-:Y:S02]  /*5e60*/  CS2R R148, SRZ ;  /* 0x0000000000947805 */ /* 0x000fe4000001ff00 */
[----:B------:R-:W-:Y:S02]  /*5e70*/  ISETP.NE.U32.OR P6, PT, R0, 0x1, !P1 ;  /* 0x000000010000780c */ /* 0x000fe40004fc5470 */
[----:B------:R-:W-:Y:S02]  /*5e80*/  CS2R R146, SRZ ;  /* 0x0000000000927805 */ /* 0x000fe4000001ff00 */
[----:B------:R-:W-:Y:S02]  /*5e90*/  PLOP3.LUT P2, PT, PT, PT, UP1, 0x80, 0x8 ;  /* 0x000000000008781c */ /* 0x000fe40003f4f018 */
[----:B------:R-:W-:Y:S02]  /*5ea0*/  CS2R R144, SRZ ;  /* 0x0000000000907805 */ /* 0x000fe4000001ff00 */
[----:B------:R-:W-:Y:S02]  /*5eb0*/  SEL R0, RZ, 0xffffffff, P4 ;  /* 0xffffffffff007807 */ /* 0x000fe40002000000 */
[----:B------:R-:W-:Y:S03]  /*5ec0*/  P2R R194, PR, RZ, 0x40 ;  /* 0x00000040ffc27803 */ /* 0x000fe60000000000 */
[----:B------:R-:W-:Y:S04]  /*5ed0*/  @P6 SHF.L.U32 R6, R175, 0x1f, RZ ;  /* 0x0000001faf066819 */ /* 0x000fe800000006ff */
[----:B------:R-:W-:Y:S01]  /*5ee0*/  @P2 SEL R0, R5, R0, !P3 ;  /* 0x0000000005002207 */ /* 0x000fe20005800000 */
[----:B------:R-:W1:Y:S03]  /*5ef0*/  @P6 SYNCS.PHASECHK.TRANS64.TRYWAIT P1, [R3+URZ+0x30], R6 ;  /* 0x00003006030065a7 */ /* 0x000e6600080211ff */
[----:B------:R-:W-:Y:S04]  /*5f00*/  LOP3.LUT R0, R0, 0x1, RZ, 0xc0, !PT ;  /* 0x0000000100007812 */ /* 0x000fe800078ec0ff */
[----:B------:R-:W-:Y:S04]  /*5f10*/  ISETP.NE.U32.AND P5, PT, R0, 0x1, PT ;  /* 0x000000010000780c */ /* 0x000fe80003fa5070 */
[----:B------:R-:W-:Y:S01]  /*5f20*/  P2R R193, PR, RZ, 0x20 ;  /* 0x00000020ffc17803 */ /* 0x000fe20000000000 */
[----:B------:R3:W4:Y:S01]  /*5f30*/  SYNCS.PHASECHK.TRANS64.TRYWAIT P0, [R185+URZ+0x90], R4 ;  /* 0x00009004b90075a7 */ /* 0x00072200080011ff */
[----:B-1----:R-:W-:Y:S01]  /*5f40*/  @P6 SEL R192, RZ, 0x1, !P1 ;  /* 0x00000001ffc06807 */ /* 0x002fe20004800000 */
[----:B---3--:R-:W-:Y:S06]  /*5f50*/  @!P6 BRA `(.L_x_103) ;  /* 0x00000000009ce947 */ /* 0x008fec0003800000 */
[----:B------:R-:W-:Y:S01]  /*5f60*/  @P5 IMAD R7, R176, 0x2000, R181 ;  /* 0x00002000b0075824 */ /* 0x000fe200078e02b5 */
[----:B------:R-:W-:Y:S01]  /*5f70*/  ISETP.NE.AND P1, PT, R192, RZ, PT ;  /* 0x000000ffc000720c */ /* 0x000fe20003f25270 */
[----:B------:R-:W-:Y:S01]  /*5f80*/  BSSY B0, `(.L_x_104) ;  /* 0x0000010000007945 */ /* 0x000fe20003800000 */
[----:B------:R-:W-:Y:S01]  /*5f90*/  CS2R R146, SRZ ;  /* 0x0000000000927805 */ /* 0x000fe2000001ff00 */
[--C-:B------:R-:W-:Y:S01]  /*5fa0*/  @P5 IMAD R8, R182, -0x10, R7.reuse ;  /* 0xfffffff0b6085824 */ /* 0x100fe200078e0207 */
[----:B------:R-:W-:Y:S01]  /*5fb0*/  CS2R R144, SRZ ;  /* 0x0000000000907805 */ /* 0x000fe2000001ff00 */
[----:B------:R-:W-:Y:S01]  /*5fc0*/  @P5 IMAD R6, R180, -0x10, R7 ;  /* 0xfffffff0b4065824 */ /* 0x000fe200078e0207 */
[----:B------:R-:W-:Y:S01]  /*5fd0*/  CS2R R154, SRZ ;  /* 0x00000000009a7805 */ /* 0x000fe2000001ff00 */
[----:B------:R-:W-:Y:S01]  /*5fe0*/  @P5 IMAD R5, R179, 0x10, R8 ;  /* 0x00000010b3055824 */ /* 0x000fe200078e0208 */
[----:B------:R-:W-:Y:S02]  /*5ff0*/  CS2R R152, SRZ ;  /* 0x0000000000987805 */ /* 0x000fe4000001ff00 */
[----:B------:R-:W-:Y:S02]  /*6000*/  CS2R R150, SRZ ;  /* 0x0000000000967805 */ /* 0x000fe4000001ff00 */
[----:B------:R-:W-:Y:S02]  /*6010*/  CS2R R148, SRZ ;  /* 0x0000000000947805 */ /* 0x000fe4000001ff00 */
[----:B------:R-:W-:Y:S02]  /*6020*/  CS2R R158, SRZ ;  /* 0x00000000009e7805 */ /* 0x000fe4000001ff00 */
[----:B------:R-:W-:Y:S01]  /*6030*/  CS2R R156, SRZ ;  /* 0x00000000009c7805 */ /* 0x000fe2000001ff00 */
[----:B------:R-:W-:Y:S06]  /*6040*/  @P1 BRA `(.L_x_105) ;  /* 0x00000000000c1947 */ /* 0x000fec0003800000 */
[----:B------:R-:W-:Y:S04]  /*6050*/  SHF.L.U32 R0, R175, 0x1f, RZ ;  /* 0x0000001faf007819 */ /* 0x000fe800000006ff */
[----:B------:R-:W1:Y:S02]  /*6060*/  SYNCS.PHASECHK.TRANS64.TRYWAIT P1, [R3+URZ+0x30], R0 ;  /* 0x00003000030075a7 */ /* 0x000e6400080211ff */
[----:B-1----:R-:W-:Y:S05]  /*6070*/  @!P1 BRA `(.L_x_106) ;  /* 0x0000004c001c9947 */ /* 0x002fea0003800000 */
.L_x_105:
[----:B------:R-:W-:Y:S05]  /*6080*/  BSYNC B0 ;  /* 0x0000000000007941 */ /* 0x000fea0003800000 */
.L_x_104:
[----:B------:R-:W-:Y:S01]  /*6090*/  ISETP.NE.AND P1, PT, R193, RZ, PT ;  /* 0x000000ffc100720c */ /* 0x000fe20003f25270 */
[----:B-1----:R-:W-:Y:S02]  /*60a0*/  VIADD R3, R3, 0x48 ;  /* 0x0000004803037836 */ /* 0x002fe40000000000 */
[----:B------:R-:W-:Y:S02]  /*60b0*/  IMAD.U32 R0, RZ, RZ, UR37 ;  /* 0x00000025ff007e24 */ /* 0x000fe4000f8e00ff */
[----:B------:R-:W-:Y:S03]  /*60c0*/  VIADD R176, R176, 0x1 ;  /* 0x00000001b0b07836 */ /* 0x000fe60000000000 */
[----:B------:R-:W-:Y:S05]  /*60d0*/  PRMT R0, R0, 0x654, R3 ;  /* 0x0000065400007816 */ /* 0x000fea0000000003 */
[----:B------:R1:W3:Y:S04]  /*60e0*/  @P1 LDS.128 R144, [R7] ;  /* 0x0000000007901984 */ /* 0x0002e80000000c00 */
[----:B------:R1:W1:Y:S04]  /*60f0*/  @P1 LDS.128 R152, [R6+0x20] ;  /* 0x0000200006981984 */ /* 0x0002680000000c00 */
[----:B------:R1:W1:Y:S04]  /*6100*/  @P1 LDS.128 R148, [R8+0x10] ;  /* 0x0000100008941984 */ /* 0x0002680000000c00 */
[----:B------:R1:W1:Y:S01]  /*6110*/  @P1 LDS.128 R156, [R5+0x10] ;  /* 0x00001000059c1984 */ /* 0x0002620000000c00 */
[C---:B------:R-:W-:Y:S01]  /*6120*/  ISETP.NE.AND P1, PT, R176.reuse, 0x3, PT ;  /* 0x00000003b000780c */ /* 0x040fe20003f25270 */
[----:B------:R-:W-:Y:S01]  /*6130*/  @!PT LDS RZ, [RZ] ;  /* 0x00000000fffff984 */ /* 0x000fe20000000800 */
[----:B------:R-:W-:Y:S01]  /*6140*/  @!PT LDS RZ, [RZ] ;  /* 0x00000000fffff984 */ /* 0x000fe20000000800 */
[----:B------:R-:W-:Y:S01]  /*6150*/  @!PT LDS RZ, [RZ] ;  /* 0x00000000fffff984 */ /* 0x000fe20000000800 */
[----:B------:R-:W-:Y:S01]  /*6160*/  @!PT LDS RZ, [RZ] ;  /* 0x00000000fffff984 */ /* 0x000fe20000000800 */
[----:B------:R5:W-:Y:S06]  /*6170*/  MEMBAR.ALL.CTA ;  /* 0x0000000000007992 */ /* 0x000bec0000008000 */
[----:B-----5:R-:W5:Y:S01]  /*6180*/  FENCE.VIEW.ASYNC.S ;  /* 0x00000000000073c6 */ /* 0x020f620000000000 */
[----:B------:R-:W-:Y:S01]  /*6190*/  SEL R176, R176, RZ, P1 ;  /* 0x000000ffb0b07207 */ /* 0x000fe20000800000 */
[----:B-----5:R5:W-:Y:S02]  /*61a0*/  SYNCS.ARRIVE.TRANS64.RED.A1T0 RZ, [R0+URZ], RZ ;  /* 0x000000ff00ff79a7 */ /* 0x020be400081004ff */
[----:B-----5:R-:W-:Y:S04]  /*61b0*/  SEL R0, RZ, 0x1, P1 ;  /* 0x00000001ff007807 */ /* 0x020fe80000800000 */
[----:B---3--:R-:W-:Y:S02]  /*61c0*/  LOP3.LUT R175, R175, R0, RZ, 0x3c, !PT ;  /* 0x00000000afaf7212 */ /* 0x008fe400078e3cff */
.L_x_103:
[----:B------:R-:W-:Y:S05]  /*61d0*/  BSYNC B1 ;  /* 0x0000000000017941 */ /* 0x000fea0003800000 */
.L_x_102:
[----:B------:R-:W-:Y:S04]  /*61e0*/  SHF.R.U32.HI R3, RZ, 0x15, R78 ;  /* 0x00000015ff037819 */ /* 0x000fe8000001164e */
[----:B------:R-:W-:Y:S01]  /*61f0*/  LOP3.LUT P1, RZ, R3, 0x3, R168, 0x48, !PT ;  /* 0x0000000303ff7812 */ /* 0x000fe200078248a8 */
[----:B------:R-:W-:Y:S01]  /*6200*/  @!UPT UIADD3 URZ, UPT, UPT, URZ, URZ, URZ ;  /* 0x000000fffffff290 */ /* 0x000fe2000fffe0ff */
[----:B----4-:R-:W-:Y:S11]  /*6210*/  @P0 BRA `(.L_x_107) ;  /* 0x0000000000080947 */ /* 0x010ff60003800000 */
[----:B------:R-:W3:Y:S02]  /*6220*/  SYNCS.PHASECHK.TRANS64.TRYWAIT P0, [R185+URZ+0x90], R4 ;  /* 0x00009004b90075a7 */ /* 0x000ee400080011ff */
[----:B---3--:R-:W-:Y:S05]  /*6230*/  @!P0 BRA `(.L_x_108) ;  /* 0x0000004800c08947 */ /* 0x008fea0003800000 */
.L_x_107:
[----:B------:R-:W-:Y:S05]  /*6240*/  @!P1 BRA `(.L_x_109) ;  /* 0x0000000000409947 */ /* 0x000fea0003800000 */
[----:B------:R-:W4:Y:S01]  /*6250*/  LDCU.64 UR8, c[0x4][0x78] ;  /* 0x01000f00ff0877ac */ /* 0x000f220008000a00 */
[----:B------:R-:W-:Y:S01]  /*6260*/  MOV R15, 0x0 ;  /* 0x00000000000f7802 */ /* 0x000fe20000000f00 */
[----:B------:R-:W-:Y:S02]  /*6270*/  HFMA2 R12, -RZ, RZ, 0, 5.9604644775390625e-08 ;  /* 0x00000001ff0c7431 */ /* 0x000fe400000001ff */
[----:B-1----:R-:W-:Y:S02]  /*6280*/  IMAD.MOV.U32 R8, RZ, RZ, 0x192 ;  /* 0x00000192ff087424 */ /* 0x002fe400078e00ff */
[----:B------:R-:W-:Y:S01]  /*6290*/  IMAD.MOV.U32 R13, RZ, RZ, RZ ;  /* 0x000000ffff0d7224 */ /* 0x000fe200078e00ff */
[----:B------:R-:W1:Y:S01]  /*62a0*/  LDCU.64 UR6, c[0x4][0x80] ;  /* 0x01001000ff0677ac */ /* 0x000e620008000a00 */
[----:B------:R-:W2:Y:S01]  /*62b0*/  LDC.64 R14, c[0x4][R15] ;  /* 0x010000000f0e7b82 */ /* 0x000ea20000000a00 */
[----:B------:R-:W5:Y:S01]  /*62c0*/  LDCU.64 UR4, c[0x4][0x18] ;  /* 0x01000300ff0477ac */ /* 0x000f620008000a00 */
[----:B----4-:R-:W-:Y:S01]  /*62d0*/  MOV R5, UR9 ;  /* 0x0000000900057c02 */ /* 0x010fe20008000f00 */
[----:B---3--:R-:W-:Y:S01]  /*62e0*/  IMAD.U32 R4, RZ, RZ, UR8 ;  /* 0x00000008ff047e24 */ /* 0x008fe2000f8e00ff */
[----:B-1----:R-:W-:Y:S01]  /*62f0*/  MOV R7, UR7 ;  /* 0x0000000700077c02 */ /* 0x002fe20008000f00 */
[----:B------:R-:W-:Y:S01]  /*6300*/  IMAD.U32 R6, RZ, RZ, UR6 ;  /* 0x00000006ff067e24 */ /* 0x000fe2000f8e00ff */
[----:B-----5:R-:W-:Y:S01]  /*6310*/  MOV R11, UR5 ;  /* 0x00000005000b7c02 */ /* 0x020fe20008000f00 */
[----:B------:R-:W-:Y:S02]  /*6320*/  IMAD.U32 R10, RZ, RZ, UR4 ;  /* 0x00000004ff0a7e24 */ /* 0x000fe4000f8e00ff */
[----:B------:R-:W-:Y:S07]  /*6330*/  LEPC R20, `(.L_x_109) ;  /* 0x000000001014794e */ /* 0x000fee0000000000 */
[----:B--2---:R-:W-:Y:S05]  /*6340*/  CALL.ABS.NOINC R14 ;  /* 0x000000000e007343 */ /* 0x004fea0003c00000 */
.L_x_109:
[----:B------:R-:W-:Y:S01]  /*6350*/  ISETP.NE.AND P0, PT, R183, RZ, PT ;  /* 0x000000ffb700720c */ /* 0x000fe20003f05270 */
[----:B------:R-:W-:Y:S05]  /*6360*/  WARPSYNC.ALL ;  /* 0x0000000000007948 */ /* 0x000fea0003800000 */
[----:B------:R-:W-:Y:S01]  /*6370*/  R2UR UR4, R78 ;  /* 0x000000004e0472ca */ /* 0x000fe200000e0000 */
[----:B------:R-:W-:Y:S01]  /*6380*/  USHF.L.U32 UR5, UR54, 0xd, URZ ;  /* 0x0000000d36057899 */ /* 0x000fe200080006ff */
[-C--:B------:R-:W-:Y:S01]  /*6390*/  F2FP.F16.E4M3.UNPACK_B R82, R144.reuse ;  /* 0x00000090ff52723e */ /* 0x080fe200020006ff */
[----:B------:R-:W-:Y:S01]  /*63a0*/  BSSY.RECONVERGENT B0, `(.L_x_110) ;  /* 0x000011a000007945 */ /* 0x000fe20003800200 */
[----:B------:R-:W-:Y:S02]  /*63b0*/  F2FP.F16.E4M3.UNPACK_B R84, R144.H1 ;  /* 0x00000090ff54723e */ /* 0x000fe400030006ff */
[-C--:B------:R-:W-:Y:S01]  /*63c0*/  F2FP.F16.E4M3.UNPACK_B R86, R145.reuse ;  /* 0x00000091ff56723e */ /* 0x080fe200020006ff */
[--C-:B------:R-:W-:Y:S01]  /*63d0*/  HADD2.F32 R80, -RZ, R82.reuse.H0_H0 ;  /* 0x20000052ff507230 */ /* 0x100fe20000004100 */
[----:B------:R-:W-:Y:S01]  /*63e0*/  F2FP.F16.E4M3.UNPACK_B R88, R145.H1 ;  /* 0x00000091ff58723e */ /* 0x000fe200030006ff */
[----:B------:R-:W-:Y:S01]  /*63f0*/  HADD2.F32 R82, -RZ, R82.H1_H1 ;  /* 0x30000052ff527230 */ /* 0x000fe20000004100 */
[-C--:B------:R-:W-:Y:S01]  /*6400*/  F2FP.F16.E4M3.UNPACK_B R90, R146.reuse ;  /* 0x00000092ff5a723e */ /* 0x080fe200020006ff */
[----:B------:R-:W-:Y:S01]  /*6410*/  HADD2.F32 R83, -RZ, R84.H0_H0 ;  /* 0x20000054ff537230 */ /* 0x000fe20000004100 */
[----:B------:R-:W-:Y:S01]  /*6420*/  F2FP.F16.E4M3.UNPACK_B R92, R146.H1 ;  /* 0x00000092ff5c723e */ /* 0x000fe200030006ff */
[----:B-1-3--:R-:W2:Y:S01]  /*6430*/  LDTM.x64 R4, tmem[UR4] ;  /* 0x00000004000479ee */ /* 0x00aea20008340000 */
[----:B------:R-:W-:Y:S01]  /*6440*/  F2FP.F16.E4M3.UNPACK_B R94, R147 ;  /* 0x00000093ff5e723e */ /* 0x000fe200020006ff */
[--C-:B------:R-:W-:Y:S01]  /*6450*/  HADD2.F32 R85, -RZ, R86.reuse.H0_H0 ;  /* 0x20000056ff557230 */ /* 0x100fe20000004100 */
[----:B------:R-:W-:Y:S01]  /*6460*/  SHF.L.U32 R195, R171, 0x4, RZ ;  /* 0x00000004abc37819 */ /* 0x000fe200000006ff */
[----:B------:R-:W-:Y:S01]  /*6470*/  HADD2.F32 R86, -RZ, R86.H1_H1 ;  /* 0x30000056ff567230 */ /* 0x000fe20000004100 */
[----:B------:R-:W-:Y:S01]  /*6480*/  IADD3 R201, PT, PT, R181, UR5, RZ ;  /* 0x00000005b5c97c10 */ /* 0x000fe2000fffe0ff */
[--C-:B------:R-:W-:Y:S01]  /*6490*/  HADD2.F32 R89, -RZ, R90.reuse.H0_H0 ;  /* 0x2000005aff597230 */ /* 0x100fe20000004100 */
[----:B------:R-:W-:Y:S01]  /*64a0*/  SHF.L.U32 R200, R170, 0x4, RZ ;  /* 0x00000004aac87819 */ /* 0x000fe200000006ff */
[----:B------:R-:W-:Y:S01]  /*64b0*/  HADD2.F32 R90, -RZ, R90.H1_H1 ;  /* 0x3000005aff5a7230 */ /* 0x000fe20000004100 */
[-C--:B------:R-:W-:Y:S01]  /*64c0*/  IADD3 R202, PT, PT, R195, R201.reuse, RZ ;  /* 0x000000c9c3ca7210 */ /* 0x080fe20007ffe0ff */
[--C-:B------:R-:W-:Y:S01]  /*64d0*/  HADD2.F32 R93, -RZ, R94.reuse.H0_H0 ;  /* 0x2000005eff5d7230 */ /* 0x100fe20000004100 */
[----:B------:R-:W-:Y:S01]  /*64e0*/  IADD3 R203, PT, PT, R200, R201, RZ ;  /* 0x000000c9c8cb7210 */ /* 0x000fe20007ffe0ff */
[----:B------:R-:W-:Y:S01]  /*64f0*/  HADD2.F32 R94, -RZ, R94.H1_H1 ;  /* 0x3000005eff5e7230 */ /* 0x000fe20000004100 */
[----:B------:R-:W-:Y:S01]  /*6500*/  SHF.L.U32 R187, R179, 0x4, RZ ;  /* 0x00000004b3bb7819 */ /* 0x000fe200000006ff */
[----:B------:R-:W-:Y:S01]  /*6510*/  HADD2.F32 R84, -RZ, R84.H1_H1 ;  /* 0x30000054ff547230 */ /* 0x000fe20000004100 */
[----:B------:R-:W-:Y:S01]  /*6520*/  F2FP.F16.E4M3.UNPACK_B R98, R148 ;  /* 0x00000094ff62723e */ /* 0x000fe200020006ff */
[--C-:B------:R-:W-:Y:S01]  /*6530*/  HADD2.F32 R87, -RZ, R88.reuse.H0_H0 ;  /* 0x20000058ff577230 */ /* 0x100fe20000004100 */
[----:B------:R-:W-:Y:S01]  /*6540*/  IADD3 R201, PT, PT, R187, R202, RZ ;  /* 0x000000cabbc97210 */ /* 0x000fe20007ffe0ff */
[----:B------:R-:W-:Y:S01]  /*6550*/  HADD2.F32 R88, -RZ, R88.H1_H1 ;  /* 0x30000058ff587230 */ /* 0x000fe20000004100 */
[----:B------:R-:W-:Y:S01]  /*6560*/  F2FP.F16.E4M3.UNPACK_B R102, R149 ;  /* 0x00000095ff66723e */ /* 0x000fe200020006ff */
[--C-:B------:R-:W-:Y:S01]  /*6570*/  HADD2.F32 R97, -RZ, R98.reuse.H0_H0 ;  /* 0x20000062ff617230 */ /* 0x100fe20000004100 */
[----:B------:R-:W-:Y:S01]  /*6580*/  F2FP.F16.E4M3.UNPACK_B R106, R150 ;  /* 0x00000096ff6a723e */ /* 0x000fe200020006ff */
[----:B------:R-:W-:Y:S01]  /*6590*/  HADD2.F32 R98, -RZ, R98.H1_H1 ;  /* 0x30000062ff627230 */ /* 0x000fe20000004100 */
[----:B------:R-:W-:Y:S01]  /*65a0*/  F2FP.F16.E4M3.UNPACK_B R110, R151 ;  /* 0x00000097ff6e723e */ /* 0x000fe200020006ff */
[C---:B--2---:R-:W-:Y:S01]  /*65b0*/  FMUL R0, R76.reuse, R4 ;  /* 0x000000044c007220 */ /* 0x044fe20000400000 */
[C---:B------:R-:W-:Y:S01]  /*65c0*/  FMUL R3, R76.reuse, R5 ;  /* 0x000000054c037220 */ /* 0x040fe20000400000 */
[C---:B------:R-:W-:Y:S01]  /*65d0*/  FMUL R4, R76.reuse, R8 ;  /* 0x000000084c047220 */ /* 0x040fe20000400000 */
[C---:B------:R-:W-:Y:S01]  /*65e0*/  FMUL R5, R76.reuse, R9 ;  /* 0x000000094c057220 */ /* 0x040fe20000400000 */
[C---:B------:R-:W-:Y:S01]  /*65f0*/  FFMA R0, R81.reuse, R80, R0 ;  /* 0x0000005051007223 */ /* 0x040fe20000000000 */
[C---:B------:R-:W-:Y:S01]  /*6600*/  FFMA R3, R81.reuse, R82, R3 ;  /* 0x0000005251037223 */ /* 0x040fe20000000003 */
[C---:B------:R-:W-:Y:S01]  /*6610*/  FMUL R8, R76.reuse, R12 ;  /* 0x0000000c4c087220 */ /* 0x040fe20000400000 */
[C---:B------:R-:W-:Y:S01]  /*6620*/  FMUL R9, R76.reuse, R13 ;  /* 0x0000000d4c097220 */ /* 0x040fe20000400000 */
[C---:B------:R-:W-:Y:S01]  /*6630*/  FMUL R12, R76.reuse, R16 ;  /* 0x000000104c0c7220 */ /* 0x040fe20000400000 */
[C---:B------:R-:W-:Y:S01]  /*6640*/  FMUL R13, R76.reuse, R17 ;  /* 0x000000114c0d7220 */ /* 0x040fe20000400000 */
[C---:B------:R-:W-:Y:S01]  /*6650*/  FMUL R16, R76.reuse, R20 ;  /* 0x000000144c107220 */ /* 0x040fe20000400000 */
[C---:B------:R-:W-:Y:S01]  /*6660*/  FMUL R17, R76.reuse, R21 ;  /* 0x000000154c117220 */ /* 0x040fe20000400000 */
[--C-:B------:R-:W-:Y:S02]  /*6670*/  HADD2.F32 R101, -RZ, R102.reuse.H0_H0 ;  /* 0x20000066ff657230 */ /* 0x100fe40000004100 */
[C---:B------:R-:W-:Y:S01]  /*6680*/  FMUL R20, R76.reuse, R24 ;  /* 0x000000184c147220 */ /* 0x040fe20000400000 */
[----:B------:R-:W-:Y:S02]  /*6690*/  HADD2.F32 R102, -RZ, R102.H1_H1 ;  /* 0x30000066ff667230 */ /* 0x000fe40000004100 */
        /* <DEDUP_REMOVED lines=9> */
[C---:B------:R-:W-:Y:S01]  /*6730*/  FMUL R32, R76.reuse, R36 ;  /* 0x000000244c207220 */ /* 0x040fe20000400000 */
[C---:B------:R-:W-:Y:S01]  /*6740*/  FMUL R33, R76.reuse, R37 ;  /* 0x000000254c217220 */ /* 0x040fe20000400000 */
[C---:B------:R-:W-:Y:S01]  /*6750*/  FMUL R36, R76.reuse, R40 ;  /* 0x000000284c247220 */ /* 0x040fe20000400000 */
[C---:B------:R-:W-:Y:S01]  /*6760*/  FMUL R37, R76.reuse, R41 ;  /* 0x000000294c257220 */ /* 0x040fe20000400000 */
[C---:B------:R-:W-:Y:S01]  /*6770*/  FMUL R40, R76.reuse, R44 ;  /* 0x0000002c4c287220 */ /* 0x040fe20000400000 */
[----:B------:R-:W-:Y:S01]  /*6780*/  F2FP.F16.E4M3.UNPACK_B R96, R147.H1 ;  /* 0x00000093ff60723e */ /* 0x000fe200030006ff */
        /* <DEDUP_REMOVED lines=14> */
[----:B------:R-:W-:Y:S01]  /*6870*/  F2FP.F16.E4M3.UNPACK_B R114, R152 ;  /* 0x00000098ff72723e */ /* 0x000fe200020006ff */
[C---:B------:R-:W-:Y:S01]  /*6880*/  FMUL R61, R76.reuse, R65 ;  /* 0x000000414c3d7220 */ /* 0x040fe20000400000 */
[C---:B------:R-:W-:Y:S01]  /*6890*/  FMUL R6, R76.reuse, R6 ;  /* 0x000000064c067220 */ /* 0x040fe20000400000 */
[----:B------:R-:W-:Y:S01]  /*68a0*/  F2FP.F16.E4M3.UNPACK_B R116, R152.H1 ;  /* 0x00000098ff74723e */ /* 0x000fe200030006ff */
[C---:B------:R-:W-:Y:S01]  /*68b0*/  FMUL R7, R76.reuse, R7 ;  /* 0x000000074c077220 */ /* 0x040fe20000400000 */
[--C-:B------:R-:W-:Y:S02]  /*68c0*/  HADD2.F32 R113, -RZ, R114.reuse.H0_H0 ;  /* 0x20000072ff717230 */ /* 0x100fe40000004100 */
[C---:B------:R-:W-:Y:S01]  /*68d0*/  FFMA R6, R81.reuse, R83, R6 ;  /* 0x0000005351067223 */ /* 0x040fe20000000006 */
[----:B------:R-:W-:Y:S01]  /*68e0*/  F2FP.F16.E4M3.UNPACK_B R118, R153 ;  /* 0x00000099ff76723e */ /* 0x000fe200020006ff */
[C---:B------:R-:W-:Y:S01]  /*68f0*/  FFMA R7, R81.reuse, R84, R7 ;  /* 0x0000005451077223 */ /* 0x040fe20000000007 */
[C---:B------:R-:W-:Y:S01]  /*6900*/  FFMA R4, R81.reuse, R85, R4 ;  /* 0x0000005551047223 */ /* 0x040fe20000000004 */
[----:B------:R-:W-:Y:S01]  /*6910*/  F2FP.F16.E4M3.UNPACK_B R120, R153.H1 ;  /* 0x00000099ff78723e */ /* 0x000fe200030006ff */
[----:B------:R-:W-:Y:S01]  /*6920*/  FFMA R5, R81, R86, R5 ;  /* 0x0000005651057223 */ /* 0x000fe20000000005 */
[----:B------:R-:W-:Y:S01]  /*6930*/  HADD2.F32 R114, -RZ, R114.H1_H1 ;  /* 0x30000072ff727230 */ /* 0x000fe20000004100 */
[----:B------:R-:W-:Y:S01]  /*6940*/  F2FP.SATFINITE.E4M3.F32.PACK_AB_MERGE_C R188, R7, R6, RZ ;  /* 0x0000000607bc723e */ /* 0x000fe200048070ff */
[--C-:B------:R-:W-:Y:S02]  /*6950*/  HADD2.F32 R117, -RZ, R118.reuse.H0_H0 ;  /* 0x20000076ff757230 */ /* 0x100fe40000004100 */
[C---:B------:R-:W-:Y:S01]  /*6960*/  FMUL R10, R76.reuse, R10 ;  /* 0x0000000a4c0a7220 */ /* 0x040fe20000400000 */
[----:B------:R-:W-:Y:S01]  /*6970*/  HADD2.F32 R118, -RZ, R118.H1_H1 ;  /* 0x30000076ff767230 */ /* 0x000fe20000004100 */
[----:B------:R-:W-:Y:S01]  /*6980*/  F2FP.SATFINITE.E4M3.F32.PACK_AB_MERGE_C R188, R3, R0, R188 ;  /* 0x0000000003bc723e */ /* 0x000fe200048070bc */
[C---:B------:R-:W-:Y:S01]  /*6990*/  FMUL R11, R76.reuse, R11 ;  /* 0x0000000b4c0b7220 */ /* 0x040fe20000400000 */
[--C-:B------:R-:W-:Y:S02]  /*69a0*/  HADD2.F32 R91, -RZ, R92.reuse.H0_H0 ;  /* 0x2000005cff5b7230 */ /* 0x100fe40000004100 */
[C---:B------:R-:W-:Y:S01]  /*69b0*/  FFMA R10, R81.reuse, R87, R10 ;  /* 0x00000057510a7223 */ /* 0x040fe2000000000a */
[----:B------:R-:W-:Y:S02]  /*69c0*/  HADD2.F32 R92, -RZ, R92.H1_H1 ;  /* 0x3000005cff5c7230 */ /* 0x000fe40000004100 */
[C---:B------:R-:W-:Y:S01]  /*69d0*/  FFMA R11, R81.reuse, R88, R11 ;  /* 0x00000058510b7223 */ /* 0x040fe2000000000b */
[C---:B------:R-:W-:Y:S01]  /*69e0*/  FFMA R8, R81.reuse, R89, R8 ;  /* 0x0000005951087223 */ /* 0x040fe20000000008 */
[----:B------:R-:W-:Y:S01]  /*69f0*/  F2FP.F16.E4M3.UNPACK_B R122, R154 ;  /* 0x0000009aff7a723e */ /* 0x000fe200020006ff */
[----:B------:R-:W-:Y:S01]  /*6a00*/  FFMA R9, R81, R90, R9 ;  /* 0x0000005a51097223 */ /* 0x000fe20000000009 */
[C---:B------:R-:W-:Y:S01]  /*6a10*/  FMUL R14, R76.reuse, R14 ;  /* 0x0000000e4c0e7220 */ /* 0x040fe20000400000 */
[----:B------:R-:W-:Y:S01]  /*6a20*/  F2FP.F16.E4M3.UNPACK_B R124, R154.H1 ;  /* 0x0000009aff7c723e */ /* 0x000fe200030006ff */
[C---:B------:R-:W-:Y:S01]  /*6a30*/  FMUL R15, R76.reuse, R15 ;  /* 0x0000000f4c0f7220 */ /* 0x040fe20000400000 */
[----:B------:R-:W-:Y:S01]  /*6a40*/  HADD2.F32 R95, -RZ, R96.H0_H0 ;  /* 0x20000060ff5f7230 */ /* 0x000fe20000004100 */
[----:B------:R-:W-:Y:S01]  /*6a50*/  F2FP.SATFINITE.E4M3.F32.PACK_AB_MERGE_C R189, R11, R10, RZ ;  /* 0x0000000a0bbd723e */ /* 0x000fe200048070ff */
[C---:B------:R-:W-:Y:S01]  /*6a60*/  FFMA R14, R81.reuse, R91, R14 ;  /* 0x0000005b510e7223 */ /* 0x040fe2000000000e */
[C---:B------:R-:W-:Y:S01]  /*6a70*/  FFMA R15, R81.reuse, R92, R15 ;  /* 0x0000005c510f7223 */ /* 0x040fe2000000000f */
[C---:B------:R-:W-:Y:S01]  /*6a80*/  FFMA R12, R81.reuse, R93, R12 ;  /* 0x0000005d510c7223 */ /* 0x040fe2000000000c */
[----:B------:R-:W-:Y:S01]  /*6a90*/  F2FP.F16.E4M3.UNPACK_B R126, R155 ;  /* 0x0000009bff7e723e */ /* 0x000fe200020006ff */
[----:B------:R-:W-:Y:S01]  /*6aa0*/  FFMA R13, R81, R94, R13 ;  /* 0x0000005e510d7223 */ /* 0x000fe2000000000d */
[----:B------:R-:W-:Y:S01]  /*6ab0*/  F2FP.SATFINITE.E4M3.F32.PACK_AB_MERGE_C R189, R5, R4, R189 ;  /* 0x0000000405bd723e */ /* 0x000fe200048070bd */
[--C-:B------:R-:W-:Y:S01]  /*6ac0*/  HADD2.F32 R121, -RZ, R122.reuse.H0_H0 ;  /* 0x2000007aff797230 */ /* 0x100fe20000004100 */
[----:B------:R-:W-:Y:S01]  /*6ad0*/  F2FP.SATFINITE.E4M3.F32.PACK_AB_MERGE_C R190, R15, R14, RZ ;  /* 0x0000000e0fbe723e */ /* 0x000fe200048070ff */
[----:B------:R-:W-:Y:S02]  /*6ae0*/  HADD2.F32 R122, -RZ, R122.H1_H1 ;  /* 0x3000007aff7a7230 */ /* 0x000fe40000004100 */
[C---:B------:R-:W-:Y:S01]  /*6af0*/  FMUL R18, R76.reuse, R18 ;  /* 0x000000124c127220 */ /* 0x040fe20000400000 */
[----:B------:R-:W-:Y:S01]  /*6b00*/  HADD2.F32 R96, -RZ, R96.H1_H1 ;  /* 0x30000060ff607230 */ /* 0x000fe20000004100 */
[----:B------:R-:W-:Y:S01]  /*6b10*/  F2FP.SATFINITE.E4M3.F32.PACK_AB_MERGE_C R190, R9, R8, R190 ;  /* 0x0000000809be723e */ /* 0x000fe200048070be */
[--C-:B------:R-:W-:Y:S02]  /*6b20*/  HADD2.F32 R125, -RZ, R126.reuse.H0_H0 ;  /* 0x2000007eff7d7230 */ /* 0x100fe40000004100 */
[C---:B------:R-:W-:Y:S01]  /*6b30*/  FFMA R18, R81.reuse, R95, R18 ;  /* 0x0000005f51127223 */ /* 0x040fe20000000012 */
[----:B------:R-:W-:Y:S02]  /*6b40*/  HADD2.F32 R126, -RZ, R126.H1_H1 ;  /* 0x3000007eff7e7230 */ /* 0x000fe40000004100 */
[C---:B------:R-:W-:Y:S01]  /*6b50*/  FMUL R19, R76.reuse, R19 ;  /* 0x000000134c137220 */ /* 0x040fe20000400000 */
[--C-:B------:R-:W-:Y:S02]  /*6b60*/  HADD2.F32 R99, -RZ, R100.reuse.H0_H0 ;  /* 0x20000064ff637230 */ /* 0x100fe40000004100 */
[C---:B------:R-:W-:Y:S01]  /*6b70*/  FMUL R22, R76.reuse, R22 ;  /* 0x000000164c167220 */ /* 0x040fe20000400000 */
[----:B------:R-:W-:Y:S02]  /*6b80*/  HADD2.F32 R100, -RZ, R100.H1_H1 ;  /* 0x30000064ff647230 */ /* 0x000fe40000004100 */
[C---:B------:R-:W-:Y:S01]  /*6b90*/  FFMA R19, R81.reuse, R96, R19 ;  /* 0x0000006051137223 */ /* 0x040fe20000000013 */
[C---:B------:R-:W-:Y:S01]  /*6ba0*/  FFMA R16, R81.reuse, R97, R16 ;  /* 0x0000006151107223 */ /* 0x040fe20000000010 */
[C---:B------:R-:W-:Y:S01]  /*6bb0*/  FFMA R17, R81.reuse, R98, R17 ;  /* 0x0000006251117223 */ /* 0x040fe20000000011 */
[----:B------:R-:W-:Y:S01]  /*6bc0*/  F2FP.F16.E4M3.UNPACK_B R128, R155.H1 ;  /* 0x0000009bff80723e */ /* 0x000fe200030006ff */
[----:B------:R-:W-:Y:S01]  /*6bd0*/  FFMA R22, R81, R99, R22 ;  /* 0x0000006351167223 */ /* 0x000fe20000000016 */
[----:B------:R-:W-:Y:S01]  /*6be0*/  F2FP.SATFINITE.E4M3.F32.PACK_AB_MERGE_C R191, R19, R18, RZ ;  /* 0x0000001213bf723e */ /* 0x000fe200048070ff */
[C---:B------:R-:W-:Y:S01]  /*6bf0*/  FMUL R23, R76.reuse, R23 ;  /* 0x000000174c177220 */ /* 0x040fe20000400000 */
[--C-:B------:R-:W-:Y:S02]  /*6c00*/  HADD2.F32 R103, -RZ, R104.reuse.H0_H0 ;  /* 0x20000068ff677230 */ /* 0x100fe40000004100 */
[C---:B------:R-:W-:Y:S01]  /*6c10*/  FMUL R26, R76.reuse, R26 ;  /* 0x0000001a4c1a7220 */ /* 0x040fe20000400000 */
[----:B------:R-:W-:Y:S01]  /*6c20*/  HADD2.F32 R104, -RZ, R104.H1_H1 ;  /* 0x30000068ff687230 */ /* 0x000fe20000004100 */
[----:B------:R-:W-:Y:S01]  /*6c30*/  F2FP.SATFINITE.E4M3.F32.PACK_AB_MERGE_C R191, R13, R12, R191 ;  /* 0x0000000c0dbf723e */ /* 0x000fe200048070bf */
[C---:B------:R-:W-:Y:S01]  /*6c40*/  FFMA R23, R81.reuse, R100, R23 ;  /* 0x0000006451177223 */ /* 0x040fe20000000017 */
[C---:B------:R-:W-:Y:S01]  /*6c50*/  FFMA R20, R81.reuse, R101, R20 ;  /* 0x0000006551147223 */ /* 0x040fe20000000014 */
[----:B------:R-:W-:Y:S01]  /*6c60*/  FFMA R21, R81, R102, R21 ;  /* 0x0000006651157223 */ /* 0x000fe20000000015 */
[----:B------:R-:W-:Y:S01]  /*6c70*/  F2FP.F16.E4M3.UNPACK_B R130, R156 ;  /* 0x0000009cff82723e */ /* 0x000fe200020006ff */
[----:B------:R1:W-:Y:S01]  /*6c80*/  STS.128 [R181+UR5+0x6000], R188 ;  /* 0x006000bcb5007988 */ /* 0x0003e20008000c05 */
[----:B------:R-:W-:Y:S01]  /*6c90*/  F2FP.SATFINITE.E4M3.F32.PACK_AB_MERGE_C R196, R23, R22, RZ ;  /* 0x0000001617c4723e */ /* 0x000fe200048070ff */
[----:B------:R-:W-:Y:S01]  /*6ca0*/  FFMA R26, R81, R103, R26 ;  /* 0x00000067511a7223 */ /* 0x000fe2000000001a */
[C---:B------:R-:W-:Y:S01]  /*6cb0*/  FMUL R27, R76.reuse, R27 ;  /* 0x0000001b4c1b7220 */ /* 0x040fe20000400000 */
[----:B------:R-:W-:Y:S01]  /*6cc0*/  HADD2.F32 R107, -RZ, R108.H0_H0 ;  /* 0x2000006cff6b7230 */ /* 0x000fe20000004100 */
[----:B------:R-:W-:Y:S01]  /*6cd0*/  F2FP.SATFINITE.E4M3.F32.PACK_AB_MERGE_C R196, R17, R16, R196 ;  /* 0x0000001011c4723e */ /* 0x000fe200048070c4 */
[--C-:B------:R-:W-:Y:S02]  /*6ce0*/  HADD2.F32 R129, -RZ, R130.reuse.H0_H0 ;  /* 0x20000082ff817230 */ /* 0x100fe40000004100 */
[C---:B------:R-:W-:Y:S01]  /*6cf0*/  FFMA R27, R81.reuse, R104, R27 ;  /* 0x00000068511b7223 */ /* 0x040fe2000000001b */
[C---:B------:R-:W-:Y:S01]  /*6d00*/  FFMA R24, R81.reuse, R105, R24 ;  /* 0x0000006951187223 */ /* 0x040fe20000000018 */
[----:B------:R-:W-:Y:S01]  /*6d10*/  FFMA R25, R81, R106, R25 ;  /* 0x0000006a51197223 */ /* 0x000fe20000000019 */
[----:B------:R-:W-:Y:S02]  /*6d20*/  HADD2.F32 R130, -RZ, R130.H1_H1 ;  /* 0x30000082ff827230 */ /* 0x000fe40000004100 */
[C---:B------:R-:W-:Y:S01]  /*6d30*/  FMUL R30, R76.reuse, R30 ;  /* 0x0000001e4c1e7220 */ /* 0x040fe20000400000 */
[----:B------:R-:W-:Y:S01]  /*6d40*/  F2FP.F16.E4M3.UNPACK_B R132, R156.H1 ;  /* 0x0000009cff84723e */ /* 0x000fe200030006ff */
[----:B------:R-:W-:Y:S01]  /*6d50*/  HADD2.F32 R108, -RZ, R108.H1_H1 ;  /* 0x3000006cff6c7230 */ /* 0x000fe20000004100 */
[----:B------:R-:W-:Y:S01]  /*6d60*/  F2FP.SATFINITE.E4M3.F32.PACK_AB_MERGE_C R197, R27, R26, RZ ;  /* 0x0000001a1bc5723e */ /* 0x000fe200048070ff */
[----:B------:R-:W-:Y:S01]  /*6d70*/  FFMA R30, R81, R107, R30 ;  /* 0x0000006b511e7223 */ /* 0x000fe2000000001e */
[C---:B------:R-:W-:Y:S01]  /*6d80*/  FMUL R31, R76.reuse, R31 ;  /* 0x0000001f4c1f7220 */ /* 0x040fe20000400000 */
[--C-:B------:R-:W-:Y:S01]  /*6d90*/  HADD2.F32 R111, -RZ, R112.reuse.H0_H0 ;  /* 0x20000070ff6f7230 */ /* 0x100fe20000004100 */
[----:B------:R-:W-:Y:S01]  /*6da0*/  F2FP.SATFINITE.E4M3.F32.PACK_AB_MERGE_C R197, R21, R20, R197 ;  /* 0x0000001415c5723e */ /* 0x000fe200048070c5 */
[----:B------:R-:W-:Y:S02]  /*6db0*/  HADD2.F32 R112, -RZ, R112.H1_H1 ;  /* 0x30000070ff707230 */ /* 0x000fe40000004100 */
[C---:B------:R-:W-:Y:S01]  /*6dc0*/  FFMA R31, R81.reuse, R108, R31 ;  /* 0x0000006c511f7223 */ /* 0x040fe2000000001f */
[C---:B------:R-:W-:Y:S01]  /*6dd0*/  FFMA R28, R81.reuse, R109, R28 ;  /* 0x0000006d511c7223 */ /* 0x040fe2000000001c */
[----:B------:R-:W-:Y:S01]  /*6de0*/  FFMA R29, R81, R110, R29 ;  /* 0x0000006e511d7223 */ /* 0x000fe2000000001d */
[C---:B------:R-:W-:Y:S01]  /*6df0*/  FMUL R34, R76.reuse, R34 ;  /* 0x000000224c227220 */ /* 0x040fe20000400000 */
[----:B------:R-:W-:Y:S01]  /*6e00*/  F2FP.F16.E4M3.UNPACK_B R134, R157 ;  /* 0x0000009dff86723e */ /* 0x000fe200020006ff */
[C---:B------:R-:W-:Y:S01]  /*6e10*/  FMUL R35, R76.reuse, R35 ;  /* 0x000000234c237220 */ /* 0x040fe20000400000 */
[----:B------:R-:W-:Y:S01]  /*6e20*/  HADD2.F32 R115, -RZ, R116.H0_H0 ;  /* 0x20000074ff737230 */ /* 0x000fe20000004100 */
[----:B------:R-:W-:Y:S01]  /*6e30*/  F2FP.SATFINITE.E4M3.F32.PACK_AB_MERGE_C R198, R31, R30, RZ ;  /* 0x0000001e1fc6723e */ /* 0x000fe200048070ff */
[C---:B------:R-:W-:Y:S01]  /*6e40*/  FFMA R34, R81.reuse, R111, R34 ;  /* 0x0000006f51227223 */ /* 0x040fe20000000022 */
[C---:B------:R-:W-:Y:S01]  /*6e50*/  FFMA R35, R81.reuse, R112, R35 ;  /* 0x0000007051237223 */ /* 0x040fe20000000023 */
[C---:B------:R-:W-:Y:S01]  /*6e60*/  FFMA R32, R81.reuse, R113, R32 ;  /* 0x0000007151207223 */ /* 0x040fe20000000020 */
[----:B------:R-:W-:Y:S01]  /*6e70*/  F2FP.F16.E4M3.UNPACK_B R136, R157.H1 ;  /* 0x0000009dff88723e */ /* 0x000fe200030006ff */
        /* <DEDUP_REMOVED lines=8> */
[C---:B------:R-:W-:Y:S01]  /*6f00*/  FMUL R39, R76.reuse, R39 ;  /* 0x000000274c277220 */ /* 0x040fe20000400000 */
[--C-:B------:R-:W-:Y:S02]  /*6f10*/  HADD2.F32 R119, -RZ, R120.reuse.H0_H0 ;  /* 0x20000078ff777230 */ /* 0x100fe40000004100 */
[C---:B------:R-:W-:Y:S01]  /*6f20*/  FFMA R38, R81.reuse, R115, R38 ;  /* 0x0000007351267223 */ /* 0x040fe20000000026 */
[----:B------:R-:W-:Y:S01]  /*6f30*/  HADD2.F32 R120, -RZ, R120.H1_H1 ;  /* 0x30000078ff787230 */ /* 0x000fe20000004100 */
[----:B------:R1:W-:Y:S01]  /*6f40*/  STS.128 [R202+0x6010], R196 ;  /* 0x006010c4ca007388 */ /* 0x0003e20000000c00 */
        /* <DEDUP_REMOVED lines=26> */
[C---:B------:R-:W-:Y:S01]  /*70f0*/  FFMA R45, R81.reuse, R126, R45 ;  /* 0x0000007e512d7223 */ /* 0x040fe2000000002d */
[C---:B------:R-:W-:Y:S01]  /*7100*/  FMUL R50, R76.reuse, R50 ;  /* 0x000000324c327220 */ /* 0x040fe20000400000 */
[C---:B------:R-:W-:Y:S01]  /*7110*/  FMUL R51, R76.reuse, R51 ;  /* 0x000000334c337220 */ /* 0x040fe20000400000 */
[--C-:B------:R-:W-:Y:S02]  /*7120*/  HADD2.F32 R131, -RZ, R132.reuse.H0_H0 ;  /* 0x20000084ff837230 */ /* 0x100fe40000004100 */
[C---:B------:R-:W-:Y:S01]  /*7130*/  FMUL R54, R76.reuse, R54 ;  /* 0x000000364c367220 */ /* 0x040fe20000400000 */
[C---:B------:R-:W-:Y:S01]  /*7140*/  FFMA R50, R81.reuse, R127, R50 ;  /* 0x0000007f51327223 */ /* 0x040fe20000000032 */
[----:B------:R-:W-:Y:S02]  /*7150*/  HADD2.F32 R132, -RZ, R132.H1_H1 ;  /* 0x30000084ff847230 */ /* 0x000fe40000004100 */
[C---:B------:R-:W-:Y:S01]  /*7160*/  FFMA R51, R81.reuse, R128, R51 ;  /* 0x0000008051337223 */ /* 0x040fe20000000033 */
[C---:B------:R-:W-:Y:S01]  /*7170*/  FMUL R55, R76.reuse, R55 ;  /* 0x000000374c377220 */ /* 0x040fe20000400000 */
[C---:B------:R-:W-:Y:S01]  /*7180*/  FFMA R48, R81.reuse, R129, R48 ;  /* 0x0000008151307223 */ /* 0x040fe20000000030 */
[C---:B------:R-:W-:Y:S01]  /*7190*/  FFMA R49, R81.reuse, R130, R49 ;  /* 0x0000008251317223 */ /* 0x040fe20000000031 */
[--C-:B------:R-:W-:Y:S02]  /*71a0*/  HADD2.F32 R135, -RZ, R136.reuse.H0_H0 ;  /* 0x20000088ff877230 */ /* 0x100fe40000004100 */
[C---:B------:R-:W-:Y:S01]  /*71b0*/  FFMA R54, R81.reuse, R131, R54 ;  /* 0x0000008351367223 */ /* 0x040fe20000000036 */
[----:B------:R-:W-:Y:S01]  /*71c0*/  HADD2.F32 R136, -RZ, R136.H1_H1 ;  /* 0x30000088ff887230 */ /* 0x000fe20000004100 */
[----:B------:R-:W-:Y:S01]  /*71d0*/  F2FP.F16.E4M3.UNPACK_B R142, R159 ;  /* 0x0000009fff8e723e */ /* 0x000fe200020006ff */
[C---:B------:R-:W-:Y:S01]  /*71e0*/  FMUL R58, R76.reuse, R58 ;  /* 0x0000003a4c3a7220 */ /* 0x040fe20000400000 */
[C---:B------:R-:W-:Y:S01]  /*71f0*/  FFMA R55, R81.reuse, R132, R55 ;  /* 0x0000008451377223 */ /* 0x040fe20000000037 */
[C---:B------:R-:W-:Y:S01]  /*7200*/  FMUL R59, R76.reuse, R59 ;  /* 0x0000003b4c3b7220 */ /* 0x040fe20000400000 */
[C---:B------:R-:W-:Y:S01]  /*7210*/  FFMA R52, R81.reuse, R133, R52 ;  /* 0x0000008551347223 */ /* 0x040fe20000000034 */
[----:B------:R-:W-:Y:S01]  /*7220*/  F2FP.F16.E4M3.UNPACK_B R80, R159.H1 ;  /* 0x0000009fff50723e */ /* 0x000fe200030006ff */
[C---:B------:R-:W-:Y:S01]  /*7230*/  FFMA R53, R81.reuse, R134, R53 ;  /* 0x0000008651357223 */ /* 0x040fe20000000035 */
[--C-:B------:R-:W-:Y:S02]  /*7240*/  HADD2.F32 R139, -RZ, R140.reuse.H0_H0 ;  /* 0x2000008cff8b7230 */ /* 0x100fe40000004100 */
[C---:B------:R-:W-:Y:S01]  /*7250*/  FFMA R58, R81.reuse, R135, R58 ;  /* 0x00000087513a7223 */ /* 0x040fe2000000003a */
[----:B------:R-:W-:Y:S02]  /*7260*/  HADD2.F32 R140, -RZ, R140.H1_H1 ;  /* 0x3000008cff8c7230 */ /* 0x000fe40000004100 */
[C---:B------:R-:W-:Y:S01]  /*7270*/  FMUL R62, R76.reuse, R62 ;  /* 0x0000003e4c3e7220 */ /* 0x040fe20000400000 */
[--C-:B------:R-:W-:Y:S02]  /*7280*/  HADD2.F32 R141, -RZ, R142.reuse.H0_H0 ;  /* 0x2000008eff8d7230 */ /* 0x100fe40000004100 */
[C---:B------:R-:W-:Y:S01]  /*7290*/  FFMA R59, R81.reuse, R136, R59 ;  /* 0x00000088513b7223 */ /* 0x040fe2000000003b */
[C---:B------:R-:W-:Y:S01]  /*72a0*/  FMUL R63, R76.reuse, R63 ;  /* 0x0000003f4c3f7220 */ /* 0x040fe20000400000 */
[C---:B------:R-:W-:Y:S01]  /*72b0*/  FFMA R56, R81.reuse, R137, R56 ;  /* 0x0000008951387223 */ /* 0x040fe20000000038 */
[----:B------:R-:W-:Y:S02]  /*72c0*/  HADD2.F32 R142, -RZ, R142.H1_H1 ;  /* 0x3000008eff8e7230 */ /* 0x000fe40000004100 */
[C---:B------:R-:W-:Y:S01]  /*72d0*/  FFMA R57, R81.reuse, R138, R57 ;  /* 0x0000008a51397223 */ /* 0x040fe20000000039 */
[--C-:B------:R-:W-:Y:S02]  /*72e0*/  HADD2.F32 R83, -RZ, R80.reuse.H0_H0 ;  /* 0x20000050ff537230 */ /* 0x100fe40000004100 */
[C---:B------:R-:W-:Y:S01]  /*72f0*/  FFMA R62, R81.reuse, R139, R62 ;  /* 0x0000008b513e7223 */ /* 0x040fe2000000003e */
[----:B------:R-:W-:Y:S02]  /*7300*/  HADD2.F32 R80, -RZ, R80.H1_H1 ;  /* 0x30000050ff507230 */ /* 0x000fe40000004100 */
[C---:B------:R-:W-:Y:S01]  /*7310*/  FMUL R66, R76.reuse, R66 ;  /* 0x000000424c427220 */ /* 0x040fe20000400000 */
[----:B------:R-:W-:Y:S01]  /*7320*/  FFMA R63, R81, R140, R63 ;  /* 0x0000008c513f7223 */ /* 0x000fe2000000003f */
[----:B------:R-:W-:Y:S01]  /*7330*/  FMUL R67, R76, R67 ;  /* 0x000000434c437220 */ /* 0x000fe20000400000 */
[----:B------:R-:W-:Y:S01]  /*7340*/  F2FP.SATFINITE.E4M3.F32.PACK_AB_MERGE_C R206, R47, R46, RZ ;  /* 0x0000002e2fce723e */ /* 0x000fe200048070ff */
[----:B------:R-:W-:Y:S01]  /*7350*/  FFMA R60, R81, R141, R60 ;  /* 0x0000008d513c7223 */ /* 0x000fe2000000003c */
[----:B------:R-:W-:Y:S01]  /*7360*/  F2FP.SATFINITE.E4M3.F32.PACK_AB_MERGE_C R207, R51, R50, RZ ;  /* 0x0000003233cf723e */ /* 0x000fe200048070ff */
[C---:B------:R-:W-:Y:S01]  /*7370*/  FFMA R61, R81.reuse, R142, R61 ;  /* 0x0000008e513d7223 */ /* 0x040fe2000000003d */
[C---:B------:R-:W-:Y:S01]  /*7380*/  FFMA R66, R81.reuse, R83, R66 ;  /* 0x0000005351427223 */ /* 0x040fe20000000042 */
[----:B------:R-:W-:Y:S01]  /*7390*/  FFMA R67, R81, R80, R67 ;  /* 0x0000005051437223 */ /* 0x000fe20000000043 */
[----:B------:R-:W-:Y:S02]  /*73a0*/  F2FP.SATFINITE.E4M3.F32.PACK_AB_MERGE_C R206, R41, R40, R206 ;  /* 0x0000002829ce723e */ /* 0x000fe400048070ce */
[----:B------:R-:W-:Y:S02]  /*73b0*/  F2FP.SATFINITE.E4M3.F32.PACK_AB_MERGE_C R207, R45, R44, R207 ;  /* 0x0000002c2dcf723e */ /* 0x000fe400048070cf */
[----:B------:R-:W-:Y:S02]  /*73c0*/  F2FP.SATFINITE.E4M3.F32.PACK_AB_MERGE_C R208, R55, R54, RZ ;  /* 0x0000003637d0723e */ /* 0x000fe400048070ff */
[----:B------:R-:W-:Y:S01]  /*73d0*/  F2FP.SATFINITE.E4M3.F32.PACK_AB_MERGE_C R209, R59, R58, RZ ;  /* 0x0000003a3bd1723e */ /* 0x000fe200048070ff */
[----:B------:R1:W-:Y:S01]  /*73e0*/  STS.128 [R203+0x6020], R204 ;  /* 0x006020cccb007388 */ /* 0x0003e20000000c00 */
[----:B------:R-:W-:Y:S02]  /*73f0*/  F2FP.SATFINITE.E4M3.F32.PACK_AB_MERGE_C R210, R63, R62, RZ ;  /* 0x0000003e3fd2723e */ /* 0x000fe400048070ff */
[----:B------:R-:W-:Y:S02]  /*7400*/  F2FP.SATFINITE.E4M3.F32.PACK_AB_MERGE_C R211, R67, R66, RZ ;  /* 0x0000004243d3723e */ /* 0x000fe400048070ff */
[----:B------:R-:W-:Y:S02]  /*7410*/  F2FP.SATFINITE.E4M3.F32.PACK_AB_MERGE_C R208, R49, R48, R208 ;  /* 0x0000003031d0723e */ /* 0x000fe400048070d0 */
[----:B------:R-:W-:Y:S02]  /*7420*/  F2FP.SATFINITE.E4M3.F32.PACK_AB_MERGE_C R209, R53, R52, R209 ;  /* 0x0000003435d1723e */ /* 0x000fe400048070d1 */
[----:B------:R-:W-:Y:S02]  /*7430*/  F2FP.SATFINITE.E4M3.F32.PACK_AB_MERGE_C R210, R57, R56, R210 ;  /* 0x0000003839d2723e */ /* 0x000fe400048070d2 */
[----:B------:R-:W-:Y:S05]  /*7440*/  F2FP.SATFINITE.E4M3.F32.PACK_AB_MERGE_C R211, R61, R60, R211 ;  /* 0x0000003c3dd3723e */ /* 0x000fea00048070d3 */
[----:B------:R1:W-:Y:S01]  /*7450*/  STS.128 [R201+0x6010], R208 ;  /* 0x006010d0c9007388 */ /* 0x0003e20000000c00 */
[----:B------:R-:W-:Y:S01]  /*7460*/  @!PT LDS RZ, [RZ] ;  /* 0x00000000fffff984 */ /* 0x000fe20000000800 */
[----:B------:R-:W-:Y:S01]  /*7470*/  @!PT LDS RZ, [RZ] ;  /* 0x00000000fffff984 */ /* 0x000fe20000000800 */
[----:B------:R-:W-:Y:S01]  /*7480*/  @!PT LDS RZ, [RZ] ;  /* 0x00000000fffff984 */ /* 0x000fe20000000800 */
[----:B------:R-:W-:Y:S01]  /*7490*/  @!PT LDS RZ, [RZ] ;  /* 0x00000000fffff984 */ /* 0x000fe20000000800 */
[----:B------:R2:W-:Y:S07]  /*74a0*/  MEMBAR.ALL.CTA ;  /* 0x0000000000007992 */ /* 0x0005ee0000008000 */
[----:B--2---:R-:W2:Y:S02]  /*74b0*/  FENCE.VIEW.ASYNC.S ;  /* 0x00000000000073c6 */ /* 0x004ea40000000000 */
[----:B--2---:R-:W-:Y:S06]  /*74c0*/  BAR.SYNC.DEFER_BLOCKING 0x1, 0x80 ;  /* 0x0042000000007b1d */ /* 0x004fec0000010000 */
[----:B------:R-:W-:Y:S05]  /*74d0*/  @P0 BRA `(.L_x_111) ;  /* 0x0000000000180947 */ /* 0x000fea0003800000 */
[----:B------:R-:W-:Y:S02]  /*74e0*/  UIADD3 UR6, UP0, UPT, UR52, 0x680, URZ ;  /* 0x0000068034067890 */ /* 0x000fe4000ff1e0ff */
[----:B------:R-:W-:Y:S02]  /*74f0*/  UIADD3 UR40, UPT, UPT, UR49, 0x6200, UR5 ;  /* 0x0000620031287890 */ /* 0x000fe4000fffe005 */
[----:B------:R-:W-:Y:S01]  /*7500*/  UIADD3.X UR7, UPT, UPT, URZ, UR53, URZ, UP0, !UPT ;  /* 0x00000035ff077290 */ /* 0x000fe200087fe4ff */
[----:B------:R-:W-:Y:S08]  /*7510*/  UMOV UR43, UR36 ;  /* 0x00000024002b7c82 */ /* 0x000ff00008000000 */
[----:B------:R2:W-:Y:S02]  /*7520*/  UTMASTG.3D [UR40], [UR6] ;  /* 0x00000028060073b5 */ /* 0x0005e40008010000 */
[----:B--2---:R0:W-:Y:S02]  /*7530*/  UTMACMDFLUSH ;  /* 0x00000000000079b7 */ /* 0x0041e40000000000 */
.L_x_111:
[----:B------:R-:W-:Y:S05]  /*7540*/  BSYNC.RECONVERGENT B0 ;  /* 0x0000000000007941 */ /* 0x000fea0003800200 */
.L_x_110:
[----:B------:R-:W-:Y:S01]  /*7550*/  UIADD3 UR40, UPT, UPT, UR54, 0x1, URZ ;  /* 0x0000000136287890 */ /* 0x000fe2000fffe0ff */
[----:B------:R-:W-:Y:S01]  /*7560*/  ISETP.NE.AND P1, PT, R194, RZ, PT ;  /* 0x000000ffc200720c */ /* 0x000fe20003f25270 */
[----:B------:R-:W-:Y:S01]  /*7570*/  BSSY.RECONVERGENT B0, `(.L_x_112) ;  /* 0x0000007000007945 */ /* 0x000fe20003800200 */
[----:B------:R-:W-:Y:S01]  /*7580*/  LEA R4, R176, UR49, 0x3 ;  /* 0x00000031b0047c11 */ /* 0x000fe2000f8e18ff */
[----:B------:R-:W-:Y:S04]  /*7590*/  UISETP.NE.AND UP0, UPT, UR40, 0x2, UPT ;  /* 0x000000022800788c */ /* 0x000fe8000bf05270 */
[----:B------:R-:W-:Y:S06]  /*75a0*/  USEL UR40, UR40, URZ, UP0 ;  /* 0x000000ff28287287 */ /* 0x000fec0008000000 */
[----:B------:R-:W-:Y:S01]  /*75b0*/  @P1 SHF.L.U32 R3, R175, 0x1f, RZ ;  /* 0x0000001faf031819 */ /* 0x000fe200000006ff */
[----:B------:R-:W-:Y:S05]  /*75c0*/  @P0 BRA `(.L_x_113) ;  /* 0x0000000000040947 */ /* 0x000fea0003800000 */
[----:B------:R-:W-:Y:S04]  /*75d0*/  DEPBAR.LE SB0, 0x1 ;  /* 0x000080400000791a */ /* 0x000fe80000000000 */
.L_x_113:
[----:B------:R-:W-:Y:S05]  /*75e0*/  BSYNC.RECONVERGENT B0 ;  /* 0x0000000000007941 */ /* 0x000fea0003800200 */
.L_x_112:
[----:B------:R-:W-:Y:S06]  /*75f0*/  BAR.SYNC.DEFER_BLOCKING 0x1, 0x80 ;  /* 0x0042000000007b1d */ /* 0x000fec0000010000 */
[----:B------:R-:W2:Y:S01]  /*7600*/  @P1 SYNCS.PHASECHK.TRANS64.TRYWAIT P0, [R4+URZ+0x30], R3 ;  /* 0x00003003040015a7 */ /* 0x000ea200080011ff */
[----:B------:R-:W-:Y:S01]  /*7610*/  BSSY B1, `(.L_x_114) ;  /* 0x0000023000017945 */ /* 0x000fe20003800000 */
[----:B--2---:R-:W-:Y:S03]  /*7620*/  @P1 SEL R192, RZ, 0x1, !P0 ;  /* 0x00000001ffc01807 */ /* 0x004fe60004000000 */
[----:B------:R-:W-:Y:S05]  /*7630*/  @!P1 BRA `(.L_x_115) ;  /* 0x0000000000809947 */ /* 0x000fea0003800000 */
[----:B------:R-:W-:Y:S01]  /*7640*/  ISETP.NE.AND P1, PT, R193, RZ, PT ;  /* 0x000000ffc100720c */ /* 0x000fe20003f25270 */
[----:B------:R-:W-:Y:S01]  /*7650*/  BSSY B0, `(.L_x_116) ;  /* 0x000000a000007945 */ /* 0x000fe20003800000 */
[----:B------:R-:W-:Y:S11]  /*7660*/  ISETP.NE.AND P0, PT, R192, RZ, PT ;  /* 0x000000ffc000720c */ /* 0x000ff60003f05270 */
[----:B------:R-:W-:Y:S04]  /*7670*/  @P1 IMAD R0, R176, 0x2000, R181 ;  /* 0x00002000b0001824 */ /* 0x000fe800078e02b5 */
[C---:B------:R-:W-:Y:S01]  /*7680*/  @P1 IMAD.IADD R8, R0.reuse, 0x1, R195 ;  /* 0x0000000100081824 */ /* 0x040fe200078e02c3 */
[----:B------:R-:W-:Y:S03]  /*7690*/  @P1 IADD3 R6, PT, PT, R0, R200, RZ ;  /* 0x000000c800061210 */ /* 0x000fe60007ffe0ff */
[----:B------:R-:W-:Y:S01]  /*76a0*/  @P1 IMAD.IADD R5, R187, 0x1, R8 ;  /* 0x00000001bb051824 */ /* 0x000fe200078e0208 */
[----:B------:R-:W-:Y:S06]  /*76b0*/  @P0 BRA `(.L_x_117) ;  /* 0x00000000000c0947 */ /* 0x000fec0003800000 */
[----:B------:R-:W-:Y:S04]  /*76c0*/  SHF.L.U32 R3, R175, 0x1f, RZ ;  /* 0x0000001faf037819 */ /* 0x000fe800000006ff */
[----:B------:R-:W2:Y:S02]  /*76d0*/  SYNCS.PHASECHK.TRANS64.TRYWAIT P0, [R4+URZ+0x30], R3 ;  /* 0x00003003040075a7 */ /* 0x000ea400080011ff */
[----:B--2---:R-:W-:Y:S05]  /*76e0*/  @!P0 BRA `(.L_x_118) ;  /* 0x0000003400a88947 */ /* 0x004fea0003800000 */
.L_x_117:
[----:B------:R-:W-:Y:S05]  /*76f0*/  BSYNC B0 ;  /* 0x0000000000007941 */ /* 0x000fea0003800000 */
.L_x_116:
[----:B------:R-:W-:Y:S01]  /*7700*/  ISETP.NE.AND P0, PT, R193, RZ, PT ;  /* 0x000000ffc100720c */ /* 0x000fe20003f05270 */
[----:B--2---:R-:W-:Y:S02]  /*7710*/  VIADD R4, R4, 0x48 ;  /* 0x0000004804047836 */ /* 0x004fe40000000000 */
        /* <DEDUP_REMOVED lines=14> */
[----:B------:R-:W-:Y:S02]  /*7800*/  SEL R176, R176, RZ, P0 ;  /* 0x000000ffb0b07207 */ /* 0x000fe40000000000 */
[----:B--2---:R-:W-:Y:S04]  /*7810*/  SEL R0, RZ, 0x1, P0 ;  /* 0x00000001ff007807 */ /* 0x004fe80000000000 */
[----:B------:R-:W-:Y:S01]  /*7820*/  LOP3.LUT R175, R175, R0, RZ, 0x3c, !PT ;  /* 0x00000000afaf7212 */ /* 0x000fe200078e3cff */
[----:B-----5:R4:W-:Y:S06]  /*7830*/  SYNCS.ARRIVE.TRANS64.RED.A1T0 RZ, [R3+URZ], RZ ;  /* 0x000000ff03ff79a7 */ /* 0x0209ec00081004ff */
.L_x_115:
[----:B------:R-:W-:Y:S05]  /*7840*/  BSYNC B1 ;  /* 0x0000000000017941 */ /* 0x000fea0003800000 */
.L_x_114:
[----:B----4-:R-:W-:Y:S05]  /*7850*/  VIADD R3, R78, 0x40 ;  /* 0x000000404e037836 */ /* 0x010fea0000000000 */
[----:B------:R-:W-:Y:S04]  /*7860*/  SHF.R.U32.HI R3, RZ, 0x15, R3 ;  /* 0x00000015ff037819 */ /* 0x000fe80000011603 */
[----:B------:R-:W-:Y:S11]  /*7870*/  LOP3.LUT P0, RZ, R3, 0x3, R168, 0x48, !PT ;  /* 0x0000000303ff7812 */ /* 0x000ff600078048a8 */
[----:B------:R-:W-:Y:S02]  /*7880*/  @!UPT UIADD3 URZ, UPT, UPT, URZ, URZ, URZ ;  /* 0x000000fffffff290 */ /* 0x000fe4000fffe0ff */
[----:B------:R-:W-:Y:S05]  /*7890*/  @!P0 BRA `(.L_x_119) ;  /* 0x0000000000408947 */ /* 0x000fea0003800000 */
[----:B------:R-:W2:Y:S01]  /*78a0*/  LDCU.64 UR8, c[0x4][0x78] ;  /* 0x01000f00ff0877ac */ /* 0x000ea20008000a00 */
[----:B------:R-:W-:Y:S01]  /*78b0*/  MOV R15, 0x0 ;  /* 0x00000000000f7802 */ /* 0x000fe20000000f00 */
[----:B------:R-:W-:Y:S02]  /*78c0*/  HFMA2 R12, -RZ, RZ, 0, 5.9604644775390625e-08 ;  /* 0x00000001ff0c7431 */ /* 0x000fe400000001ff */
[----:B------:R-:W-:Y:S02]  /*78d0*/  IMAD.MOV.U32 R8, RZ, RZ, 0x192 ;  /* 0x00000192ff087424 */ /* 0x000fe400078e00ff */
[----:B------:R-:W-:Y:S01]  /*78e0*/  IMAD.MOV.U32 R13, RZ, RZ, RZ ;  /* 0x000000ffff0d7224 */ /* 0x000fe200078e00ff */
[----:B------:R-:W4:Y:S01]  /*78f0*/  LDCU.64 UR6, c[0x4][0x80] ;  /* 0x01001000ff0677ac */ /* 0x000f220008000a00 */
[----:B------:R-:W1:Y:S01]  /*7900*/  LDC.64 R14, c[0x4][R15] ;  /* 0x010000000f0e7b82 */ /* 0x000e620000000a00 */
[----:B------:R-:W5:Y:S01]  /*7910*/  LDCU.64 UR4, c[0x4][0x18] ;  /* 0x01000300ff0477ac */ /* 0x000f620008000a00 */
[----:B--2---:R-:W-:Y:S01]  /*7920*/  MOV R5, UR9 ;  /* 0x0000000900057c02 */ /* 0x004fe20008000f00 */
[----:B------:R-:W-:Y:S01]  /*7930*/  IMAD.U32 R4, RZ, RZ, UR8 ;  /* 0x00000008ff047e24 */ /* 0x000fe2000f8e00ff */
[----:B----4-:R-:W-:Y:S01]  /*7940*/  MOV R7, UR7 ;  /* 0x0000000700077c02 */ /* 0x010fe20008000f00 */
[----:B------:R-:W-:Y:S01]  /*7950*/  IMAD.U32 R6, RZ, RZ, UR6 ;  /* 0x00000006ff067e24 */ /* 0x000fe2000f8e00ff */
[----:B-----5:R-:W-:Y:S01]  /*7960*/  MOV R11, UR5 ;  /* 0x00000005000b7c02 */ /* 0x020fe20008000f00 */
[----:B------:R-:W-:Y:S02]  /*7970*/  IMAD.U32 R10, RZ, RZ, UR4 ;  /* 0x00000004ff0a7e24 */ /* 0x000fe4000f8e00ff */
[----:B------:R-:W-:Y:S07]  /*7980*/  LEPC R20, `(.L_x_119) ;  /* 0x000000001014794e */ /* 0x000fee0000000000 */
[----:B-1-3--:R-:W-:Y:S05]  /*7990*/  CALL.ABS.NOINC R14 ;  /* 0x000000000e007343 */ /* 0x00afea0003c00000 */
.L_x_119:
[----:B------:R-:W-:Y:S01]  /*79a0*/  ISETP.NE.AND P0, PT, R183, RZ, PT ;  /* 0x000000ffb700720c */ /* 0x000fe20003f05270 */
[----:B------:R-:W-:Y:S05]  /*79b0*/  WARPSYNC.ALL ;  /* 0x0000000000007948 */ /* 0x000fea0003800000 */
[-C--:B---3--:R-:W-:Y:S01]  /*79c0*/  F2FP.F16.E4M3.UNPACK_B R4, R145.reuse.H1 ;  /* 0x00000091ff04723e */ /* 0x088fe200030006ff */
[----:B------:R-:W-:Y:S01]  /*79d0*/  USHF.L.U32 UR8, UR40, 0xd, URZ ;  /* 0x0000000d28087899 */ /* 0x000fe200080006ff */
[----:B------:R-:W-:Y:S01]  /*79e0*/  F2FP.F16.E4M3.UNPACK_B R5, R145 ;  /* 0x00000091ff05723e */ /* 0x000fe200020006ff */
[----:B------:R-:W-:Y:S01]  /*79f0*/  BSSY.RECONVERGENT B0, `(.L_x_120) ;  /* 0x0000119000007945 */ /* 0x000fe20003800200 */
[----:B------:R-:W-:Y:S01]  /*7a00*/  R2UR UR4, R78 ;  /* 0x000000004e0472ca */ /* 0x000fe200000e0000 */
[--C-:B------:R-:W-:Y:S01]  /*7a10*/  HADD2.F32 R86, -RZ, R4.reuse.H1_H1 ;  /* 0x30000004ff567230 */ /* 0x100fe20000004100 */
[----:B------:R-:W-:Y:S01]  /*7a20*/  F2FP.F16.E4M3.UNPACK_B R0, R144.H1 ;  /* 0x00000090ff00723e */ /* 0x000fe200030006ff */
[----:B------:R-:W-:Y:S01]  /*7a30*/  HADD2.F32 R87, -RZ, R4.H0_H0 ;  /* 0x20000004ff577230 */ /* 0x000fe20000004100 */
[----:B------:R-:W-:Y:S01]  /*7a40*/  F2FP.F16.E4M3.UNPACK_B R4, R146.H1 ;  /* 0x00000092ff04723e */ /* 0x000fe200030006ff */
[--C-:B------:R-:W-:Y:S01]  /*7a50*/  HADD2.F32 R85, -RZ, R5.reuse.H0_H0 ;  /* 0x20000005ff557230 */ /* 0x100fe20000004100 */
[----:B-1----:R-:W-:Y:S01]  /*7a60*/  F2FP.F16.E4M3.UNPACK_B R123, R154.H1 ;  /* 0x0000009aff7b723e */ /* 0x002fe200030006ff */
[--C-:B------:R-:W-:Y:S01]  /*7a70*/  HADD2.F32 R83, -RZ, R0.reuse.H0_H0 ;  /* 0x20000000ff537230 */ /* 0x100fe20000004100 */
[----:B------:R-:W-:Y:S01]  /*7a80*/  F2FP.F16.E4M3.UNPACK_B R127, R155.H1 ;  /* 0x0000009bff7f723e */ /* 0x000fe200030006ff */
[----:B------:R-:W-:Y:S01]  /*7a90*/  HADD2.F32 R82, -RZ, R0.H1_H1 ;  /* 0x30000000ff527230 */ /* 0x000fe20000004100 */
[----:B------:R-:W-:Y:S01]  /*7aa0*/  F2FP.F16.E4M3.UNPACK_B R0, R146 ;  /* 0x00000092ff00723e */ /* 0x000fe200020006ff */
[--C-:B------:R-:W-:Y:S01]  /*7ab0*/  HADD2.F32 R89, -RZ, R4.reuse.H0_H0 ;  /* 0x20000004ff597230 */ /* 0x100fe20000004100 */
[----:B------:R-:W-:Y:S01]  /*7ac0*/  F2FP.F16.E4M3.UNPACK_B R129, R156 ;  /* 0x0000009cff81723e */ /* 0x000fe200020006ff */
[----:B------:R-:W-:Y:S01]  /*7ad0*/  HADD2.F32 R92, -RZ, R4.H1_H1 ;  /* 0x30000004ff5c7230 */ /* 0x000fe20000004100 */
[----:B------:R-:W-:Y:S01]  /*7ae0*/  F2FP.F16.E4M3.UNPACK_B R4, R148 ;  /* 0x00000094ff04723e */ /* 0x000fe200020006ff */
[--C-:B------:R-:W-:Y:S01]  /*7af0*/  HADD2.F32 R88, -RZ, R0.reuse.H0_H0 ;  /* 0x20000000ff587230 */ /* 0x100fe20000004100 */
[----:B------:R-:W-:Y:S01]  /*7b00*/  F2FP.F16.E4M3.UNPACK_B R133, R157 ;  /* 0x0000009dff85723e */ /* 0x000fe200020006ff */
[----:B------:R-:W-:Y:S01]  /*7b10*/  HADD2.F32 R90, -RZ, R0.H1_H1 ;  /* 0x30000000ff5a7230 */ /* 0x000fe20000004100 */
[-C--:B------:R-:W-:Y:S01]  /*7b20*/  F2FP.F16.E4M3.UNPACK_B R0, R147.reuse.H1 ;  /* 0x00000093ff00723e */ /* 0x080fe200030006ff */
[----:B------:R-:W-:Y:S01]  /*7b30*/  HADD2.F32 R84, -RZ, R5.H1_H1 ;  /* 0x30000005ff547230 */ /* 0x000fe20000004100 */
[----:B------:R-:W-:Y:S01]  /*7b40*/  F2FP.F16.E4M3.UNPACK_B R5, R147 ;  /* 0x00000093ff05723e */ /* 0x000fe200020006ff */
[--C-:B------:R-:W-:Y:S01]  /*7b50*/  HADD2.F32 R95, -RZ, R4.reuse.H0_H0 ;  /* 0x20000004ff5f7230 */ /* 0x100fe20000004100 */
[----:B------:R-:W-:Y:S01]  /*7b60*/  F2FP.F16.E4M3.UNPACK_B R80, R144 ;  /* 0x00000090ff50723e */ /* 0x000fe200020006ff */
[----:B------:R-:W-:Y:S01]  /*7b70*/  HADD2.F32 R98, -RZ, R4.H1_H1 ;  /* 0x30000004ff627230 */ /* 0x000fe20000004100 */
[-C--:B------:R-:W-:Y:S01]  /*7b80*/  F2FP.F16.E4M3.UNPACK_B R4, R149.reuse.H1 ;  /* 0x00000095ff04723e */ /* 0x080fe200030006ff */
[--C-:B------:R-:W-:Y:S01]  /*7b90*/  HADD2.F32 R93, -RZ, R0.reuse.H0_H0 ;  /* 0x20000000ff5d7230 */ /* 0x100fe20000004100 */
[----:B------:R-:W-:Y:S01]  /*7ba0*/  F2FP.F16.E4M3.UNPACK_B R137, R158 ;  /* 0x0000009eff89723e */ /* 0x000fe200020006ff */
[----:B------:R-:W-:Y:S01]  /*7bb0*/  HADD2.F32 R96, -RZ, R0.H1_H1 ;  /* 0x30000000ff607230 */ /* 0x000fe20000004100 */
[----:B------:R-:W-:Y:S01]  /*7bc0*/  F2FP.F16.E4M3.UNPACK_B R0, R148.H1 ;  /* 0x00000094ff00723e */ /* 0x000fe200030006ff */
[--C-:B------:R-:W-:Y:S01]  /*7bd0*/  HADD2.F32 R91, -RZ, R5.reuse.H0_H0 ;  /* 0x20000005ff5b7230 */ /* 0x100fe20000004100 */
[----:B------:R-:W-:Y:S01]  /*7be0*/  F2FP.F16.E4M3.UNPACK_B R139, R158.H1 ;  /* 0x0000009eff8b723e */ /* 0x000fe200030006ff */
[----:B------:R-:W-:Y:S01]  /*7bf0*/  HADD2.F32 R94, -RZ, R5.H1_H1 ;  /* 0x30000005ff5e7230 */ /* 0x000fe20000004100 */
[----:B------:R-:W-:Y:S01]  /*7c00*/  F2FP.F16.E4M3.UNPACK_B R5, R149 ;  /* 0x00000095ff05723e */ /* 0x000fe200020006ff */
[--C-:B------:R-:W-:Y:S02]  /*7c10*/  HADD2.F32 R101, -RZ, R4.reuse.H0_H0 ;  /* 0x20000004ff657230 */ /* 0x100fe40000004100 */
[----:B------:R-:W-:Y:S01]  /*7c20*/  HADD2.F32 R104, -RZ, R4.H1_H1 ;  /* 0x30000004ff687230 */ /* 0x000fe20000004100 */
[-C--:B------:R-:W-:Y:S01]  /*7c30*/  F2FP.F16.E4M3.UNPACK_B R4, R150.reuse.H1 ;  /* 0x00000096ff04723e */ /* 0x080fe200030006ff */
[--C-:B------:R-:W-:Y:S02]  /*7c40*/  HADD2.F32 R97, -RZ, R0.reuse.H0_H0 ;  /* 0x20000000ff617230 */ /* 0x100fe40000004100 */
[----:B------:R-:W-:Y:S01]  /*7c50*/  HADD2.F32 R100, -RZ, R0.H1_H1 ;  /* 0x30000000ff647230 */ /* 0x000fe20000004100 */
[----:B------:R-:W-:Y:S01]  /*7c60*/  F2FP.F16.E4M3.UNPACK_B R0, R150 ;  /* 0x00000096ff00723e */ /* 0x000fe200020006ff */
[--C-:B------:R-:W-:Y:S02]  /*7c70*/  HADD2.F32 R99, -RZ, R5.reuse.H0_H0 ;  /* 0x20000005ff637230 */ /* 0x100fe40000004100 */
[----:B------:R-:W-:Y:S01]  /*7c80*/  HADD2.F32 R102, -RZ, R5.H1_H1 ;  /* 0x30000005ff667230 */ /* 0x000fe20000004100 */
[-C--:B------:R-:W-:Y:S01]  /*7c90*/  F2FP.F16.E4M3.UNPACK_B R5, R151.reuse ;  /* 0x00000097ff05723e */ /* 0x080fe200020006ff */
[--C-:B------:R-:W-:Y:S02]  /*7ca0*/  HADD2.F32 R105, -RZ, R4.reuse.H0_H0 ;  /* 0x20000004ff697230 */ /* 0x100fe40000004100 */
[----:B------:R-:W-:Y:S01]  /*7cb0*/  HADD2.F32 R108, -RZ, R4.H1_H1 ;  /* 0x30000004ff6c7230 */ /* 0x000fe20000004100 */
[-C--:B------:R-:W-:Y:S01]  /*7cc0*/  F2FP.F16.E4M3.UNPACK_B R4, R152.reuse ;  /* 0x00000098ff04723e */ /* 0x080fe200020006ff */
[--C-:B------:R-:W-:Y:S02]  /*7cd0*/  HADD2.F32 R103, -RZ, R0.reuse.H0_H0 ;  /* 0x20000000ff677230 */ /* 0x100fe40000004100 */
[----:B------:R-:W-:Y:S01]  /*7ce0*/  HADD2.F32 R106, -RZ, R0.H1_H1 ;  /* 0x30000000ff6a7230 */ /* 0x000fe20000004100 */
[----:B------:R-:W-:Y:S01]  /*7cf0*/  F2FP.F16.E4M3.UNPACK_B R0, R151.H1 ;  /* 0x00000097ff00723e */ /* 0x000fe200030006ff */
        /* <DEDUP_REMOVED lines=8> */
[----:B------:R-:W-:Y:S01]  /*7d80*/  F2FP.F16.E4M3.UNPACK_B R0, R152.H1 ;  /* 0x00000098ff00723e */ /* 0x000fe200030006ff */
[--C-:B------:R-:W-:Y:S02]  /*7d90*/  HADD2.F32 R115, -RZ, R5.reuse.H0_H0 ;  /* 0x20000005ff737230 */ /* 0x100fe40000004100 */
[----:B------:R-:W-:Y:S02]  /*7da0*/  HADD2.F32 R118, -RZ, R5.H1_H1 ;  /* 0x30000005ff767230 */ /* 0x000fe40000004100 */
[--C-:B------:R-:W-:Y:S02]  /*7db0*/  HADD2.F32 R117, -RZ, R4.reuse.H0_H0 ;  /* 0x20000004ff757230 */ /* 0x100fe40000004100 */
[----:B------:R-:W-:Y:S02]  /*7dc0*/  HADD2.F32 R120, -RZ, R4.H1_H1 ;  /* 0x30000004ff787230 */ /* 0x000fe40000004100 */
[--C-:B------:R-:W-:Y:S01]  /*7dd0*/  HADD2.F32 R113, -RZ, R0.reuse.H0_H0 ;  /* 0x20000000ff717230 */ /* 0x100fe20000004100 */
[----:B------:R-:W1:Y:S01]  /*7de0*/  LDTM.x64 R4, tmem[UR4+0x40] ;  /* 0x00004004000479ee */ /* 0x000e620008340000 */
[----:B------:R-:W-:Y:S01]  /*7df0*/  HADD2.F32 R116, -RZ, R0.H1_H1 ;  /* 0x30000000ff747230 */ /* 0x000fe20000004100 */
[----:B------:R-:W-:Y:S01]  /*7e00*/  F2FP.F16.E4M3.UNPACK_B R0, R154 ;  /* 0x0000009aff00723e */ /* 0x000fe200020006ff */
[--C-:B------:R-:W-:Y:S02]  /*7e10*/  HADD2.F32 R121, -RZ, R123.reuse.H0_H0 ;  /* 0x2000007bff797230 */ /* 0x100fe40000004100 */
[----:B------:R-:W-:Y:S02]  /*7e20*/  HADD2.F32 R124, -RZ, R123.H1_H1 ;  /* 0x3000007bff7c7230 */ /* 0x000fe40000004100 */
[--C-:B------:R-:W-:Y:S02]  /*7e30*/  HADD2.F32 R119, -RZ, R0.reuse.H0_H0 ;  /* 0x20000000ff777230 */ /* 0x100fe40000004100 */
[----:B------:R-:W-:Y:S01]  /*7e40*/  HADD2.F32 R122, -RZ, R0.H1_H1 ;  /* 0x30000000ff7a7230 */ /* 0x000fe20000004100 */
[----:B------:R-:W-:Y:S01]  /*7e50*/  F2FP.F16.E4M3.UNPACK_B R0, R155 ;  /* 0x0000009bff00723e */ /* 0x000fe200020006ff */
[--C-:B------:R-:W-:Y:S02]  /*7e60*/  HADD2.F32 R125, -RZ, R127.reuse.H0_H0 ;  /* 0x2000007fff7d7230 */ /* 0x100fe40000004100 */
[----:B------:R-:W-:Y:S02]  /*7e70*/  HADD2.F32 R128, -RZ, R127.H1_H1 ;  /* 0x3000007fff807230 */ /* 0x000fe40000004100 */
[--C-:B------:R-:W-:Y:S02]  /*7e80*/  HADD2.F32 R123, -RZ, R0.reuse.H0_H0 ;  /* 0x20000000ff7b7230 */ /* 0x100fe40000004100 */
[----:B------:R-:W-:Y:S01]  /*7e90*/  HADD2.F32 R126, -RZ, R0.H1_H1 ;  /* 0x30000000ff7e7230 */ /* 0x000fe20000004100 */
[----:B------:R-:W-:Y:S01]  /*7ea0*/  F2FP.F16.E4M3.UNPACK_B R0, R156.H1 ;  /* 0x0000009cff00723e */ /* 0x000fe200030006ff */
[--C-:B------:R-:W-:Y:S02]  /*7eb0*/  HADD2.F32 R127, -RZ, R129.reuse.H0_H0 ;  /* 0x20000081ff7f7230 */ /* 0x100fe40000004100 */
[----:B------:R-:W-:Y:S02]  /*7ec0*/  HADD2.F32 R130, -RZ, R129.H1_H1 ;  /* 0x30000081ff827230 */ /* 0x000fe40000004100 */
[--C-:B------:R-:W-:Y:S02]  /*7ed0*/  HADD2.F32 R129, -RZ, R0.reuse.H0_H0 ;  /* 0x20000000ff817230 */ /* 0x100fe40000004100 */
[C---:B-1----:R-:W-:Y:S01]  /*7ee0*/  FMUL R6, R76.reuse, R6 ;  /* 0x000000064c067220 */ /* 0x042fe20000400000 */
[----:B------:R-:W-:Y:S01]  /*7ef0*/  HADD2.F32 R132, -RZ, R0.H1_H1 ;  /* 0x30000000ff847230 */ /* 0x000fe20000004100 */
[----:B------:R-:W-:Y:S01]  /*7f00*/  F2FP.F16.E4M3.UNPACK_B R0, R157.H1 ;  /* 0x0000009dff00723e */ /* 0x000fe200030006ff */
[--C-:B------:R-:W-:Y:S02]  /*7f10*/  HADD2.F32 R131, -RZ, R133.reuse.H0_H0 ;  /* 0x20000085ff837230 */ /* 0x100fe40000004100 */
[C---:B------:R-:W-:Y:S01]  /*7f20*/  FMUL R7, R76.reuse, R7 ;  /* 0x000000074c077220 */ /* 0x040fe20000400000 */
[----:B------:R-:W-:Y:S02]  /*7f30*/  HADD2.F32 R134, -RZ, R133.H1_H1 ;  /* 0x30000085ff867230 */ /* 0x000fe40000004100 */
[C---:B------:R-:W-:Y:S01]  /*7f40*/  FMUL R10, R76.reuse, R10 ;  /* 0x0000000a4c0a7220 */ /* 0x040fe20000400000 */
[----:B------:R-:W-:Y:S02]  /*7f50*/  HADD2.F32 R3, -RZ, R80.H0_H0 ;  /* 0x20000050ff037230 */ /* 0x000fe40000004100 */
[C---:B------:R-:W-:Y:S01]  /*7f60*/  FMUL R11, R76.reuse, R11 ;  /* 0x0000000b4c0b7220 */ /* 0x040fe20000400000 */
[--C-:B------:R-:W-:Y:S02]  /*7f70*/  HADD2.F32 R133, -RZ, R0.reuse.H0_H0 ;  /* 0x20000000ff857230 */ /* 0x100fe40000004100 */
[----:B------:R-:W-:Y:S02]  /*7f80*/  HADD2.F32 R136, -RZ, R0.H1_H1 ;  /* 0x30000000ff887230 */ /* 0x000fe40000004100 */
[C---:B------:R-:W-:Y:S01]  /*7f90*/  FMUL R0, R76.reuse, R4 ;  /* 0x000000044c007220 */ /* 0x040fe20000400000 */
[----:B------:R-:W-:Y:S02]  /*7fa0*/  HADD2.F32 R80, -RZ, R80.H1_H1 ;  /* 0x30000050ff507230 */ /* 0x000fe40000004100 */
[C---:B------:R-:W-:Y:S01]  /*7fb0*/  FMUL R4, R76.reuse, R8 ;  /* 0x000000084c047220 */ /* 0x040fe20000400000 */
[--C-:B------:R-:W-:Y:S02]  /*7fc0*/  HADD2.F32 R135, -RZ, R137.reuse.H0_H0 ;  /* 0x20000089ff877230 */ /* 0x100fe40000004100 */
[C---:B------:R-:W-:Y:S01]  /*7fd0*/  FFMA R0, R81.reuse, R3, R0 ;  /* 0x0000000351007223 */ /* 0x040fe20000000000 */
[C---:B------:R-:W-:Y:S01]  /*7fe0*/  FMUL R3, R76.reuse, R5 ;  /* 0x000000054c037220 */ /* 0x040fe20000400000 */
[C---:B------:R-:W-:Y:S01]  /*7ff0*/  FMUL R5, R76.reuse, R9 ;  /* 0x000000094c057220 */ /* 0x040fe20000400000 */
[----:B------:R-:W-:Y:S01]  /*8000*/  HADD2.F32 R138, -RZ, R137.H1_H1 ;  /* 0x30000089ff8a7230 */ /* 0x000fe20000004100 */
[----:B------:R-:W-:Y:S01]  /*8010*/  F2FP.F16.E4M3.UNPACK_B R8, R159 ;  /* 0x0000009fff08723e */ /* 0x000fe200020006ff */
[C---:B------:R-:W-:Y:S01]  /*8020*/  FFMA R3, R81.reuse, R80, R3 ;  /* 0x0000005051037223 */ /* 0x040fe20000000003 */
[C---:B------:R-:W-:Y:S01]  /*8030*/  FFMA R6, R81.reuse, R83, R6 ;  /* 0x0000005351067223 */ /* 0x040fe20000000006 */
[C---:B------:R-:W-:Y:S01]  /*8040*/  FFMA R7, R81.reuse, R82, R7 ;  /* 0x0000005251077223 */ /* 0x040fe20000000007 */
        /* <DEDUP_REMOVED lines=10> */
[----:B------:R-:W-:Y:S01]  /*80f0*/  F2FP.SATFINITE.E4M3.F32.PACK_AB_MERGE_C R86, R11, R10, RZ ;  /* 0x0000000a0b56723e */ /* 0x000fe200048070ff */
[C---:B------:R-:W-:Y:S01]  /*8100*/  FFMA R6, R81.reuse, R88, R6 ;  /* 0x0000005851067223 */ /* 0x040fe20000000006 */
[C---:B------:R-:W-:Y:S01]  /*8110*/  FFMA R7, R81.reuse, R90, R7 ;  /* 0x0000005a51077223 */ /* 0x040fe20000000007 */
[C---:B------:R-:W-:Y:S01]  /*8120*/  FMUL R10, R76.reuse, R16 ;  /* 0x000000104c0a7220 */ /* 0x040fe20000400000 */
[C---:B------:R-:W-:Y:S01]  /*8130*/  FMUL R11, R76.reuse, R17 ;  /* 0x000000114c0b7220 */ /* 0x040fe20000400000 */
[--C-:B------:R-:W-:Y:S02]  /*8140*/  HADD2.F32 R85, -RZ, R9.reuse.H0_H0 ;  /* 0x20000009ff557230 */ /* 0x100fe40000004100 */
[C---:B------:R-:W-:Y:S01]  /*8150*/  FMUL R8, R76.reuse, R14 ;  /* 0x0000000e4c087220 */ /* 0x040fe20000400000 */
[----:B------:R-:W-:Y:S02]  /*8160*/  HADD2.F32 R82, -RZ, R9.H1_H1 ;  /* 0x30000009ff527230 */ /* 0x000fe40000004100 */
[C---:B------:R-:W-:Y:S01]  /*8170*/  FMUL R14, R76.reuse, R20 ;  /* 0x000000144c0e7220 */ /* 0x040fe20000400000 */
[C---:B------:R-:W-:Y:S01]  /*8180*/  FMUL R20, R76.reuse, R26 ;  /* 0x0000001a4c147220 */ /* 0x040fe20000400000 */
[C---:B------:R-:W-:Y:S01]  /*8190*/  FFMA R8, R81.reuse, R89, R8 ;  /* 0x0000005951087223 */ /* 0x040fe20000000008 */
[C---:B------:R-:W-:Y:S01]  /*81a0*/  FMUL R26, R76.reuse, R32 ;  /* 0x000000204c1a7220 */ /* 0x040fe20000400000 */
[C---:B------:R-:W-:Y:S01]  /*81b0*/  FMUL R9, R76.reuse, R15 ;  /* 0x0000000f4c097220 */ /* 0x040fe20000400000 */
[C---:B------:R-:W-:Y:S01]  /*81c0*/  FMUL R15, R76.reuse, R21 ;  /* 0x000000154c0f7220 */ /* 0x040fe20000400000 */
[C---:B------:R-:W-:Y:S01]  /*81d0*/  FMUL R12, R76.reuse, R18 ;  /* 0x000000124c0c7220 */ /* 0x040fe20000400000 */
[C---:B------:R-:W-:Y:S01]  /*81e0*/  FMUL R18, R76.reuse, R24 ;  /* 0x000000184c127220 */ /* 0x040fe20000400000 */
[C---:B------:R-:W-:Y:S01]  /*81f0*/  FFMA R9, R81.reuse, R92, R9 ;  /* 0x0000005c51097223 */ /* 0x040fe20000000009 */
[C---:B------:R-:W-:Y:S01]  /*8200*/  FFMA R10, R81.reuse, R91, R10 ;  /* 0x0000005b510a7223 */ /* 0x040fe2000000000a */
[C---:B------:R-:W-:Y:S01]  /*8210*/  FFMA R11, R81.reuse, R94, R11 ;  /* 0x0000005e510b7223 */ /* 0x040fe2000000000b */
[----:B------:R-:W-:Y:S01]  /*8220*/  FFMA R12, R81, R93, R12 ;  /* 0x0000005d510c7223 */ /* 0x000fe2000000000c */
[C---:B------:R-:W-:Y:S01]  /*8230*/  FMUL R13, R76.reuse, R19 ;  /* 0x000000134c0d7220 */ /* 0x040fe20000400000 */
[----:B------:R-:W-:Y:S01]  /*8240*/  F2FP.SATFINITE.E4M3.F32.PACK_AB_MERGE_C R8, R9, R8, RZ ;  /* 0x000000080908723e */ /* 0x000fe200048070ff */
        /* <DEDUP_REMOVED lines=10> */
[C---:B------:R-:W-:Y:S01]  /*82f0*/  FMUL R21, R76.reuse, R27 ;  /* 0x0000001b4c157220 */ /* 0x040fe20000400000 */
[C---:B------:R-:W-:Y:S01]  /*8300*/  FMUL R27, R76.reuse, R33 ;  /* 0x000000214c1b7220 */ /* 0x040fe20000400000 */
[C---:B------:R-:W-:Y:S01]  /*8310*/  FFMA R17, R81.reuse, R100, R17 ;  /* 0x0000006451117223 */ /* 0x040fe20000000011 */
[C---:B------:R-:W-:Y:S01]  /*8320*/  FFMA R18, R81.reuse, R99, R18 ;  /* 0x0000006351127223 */ /* 0x040fe20000000012 */
[C---:B------:R-:W-:Y:S01]  /*8330*/  FFMA R19, R81.reuse, R102, R19 ;  /* 0x0000006651137223 */ /* 0x040fe20000000013 */
[C---:B------:R-:W-:Y:S01]  /*8340*/  FFMA R20, R81.reuse, R101, R20 ;  /* 0x0000006551147223 */ /* 0x040fe20000000014 */
[C---:B------:R-:W-:Y:S01]  /*8350*/  FFMA R21, R81.reuse, R104, R21 ;  /* 0x0000006851157223 */ /* 0x040fe20000000015 */
[C---:B------:R-:W-:Y:S01]  /*8360*/  FFMA R22, R81.reuse, R103, R22 ;  /* 0x0000006751167223 */ /* 0x040fe20000000016 */
[----:B------:R-:W-:Y:S01]  /*8370*/  FFMA R23, R81, R106, R23 ;  /* 0x0000006a51177223 */ /* 0x000fe20000000017 */
[----:B------:R-:W-:Y:S01]  /*8380*/  F2FP.SATFINITE.E4M3.F32.PACK_AB_MERGE_C R16, R17, R16, RZ ;  /* 0x000000101110723e */ /* 0x000fe200048070ff */
[C---:B------:R-:W-:Y:S01]  /*8390*/  FMUL R24, R76.reuse, R30 ;  /* 0x0000001e4c187220 */ /* 0x040fe20000400000 */
[----:B------:R-:W-:Y:S01]  /*83a0*/  F2FP.SATFINITE.E4M3.F32.PACK_AB_MERGE_C R21, R21, R20, RZ ;  /* 0x000000141515723e */ /* 0x000fe200048070ff */
[C---:B------:R-:W-:Y:S01]  /*83b0*/  FMUL R30, R76.reuse, R36 ;  /* 0x000000244c1e7220 */ /* 0x040fe20000400000 */
[----:B------:R-:W-:Y:S01]  /*83c0*/  F2FP.SATFINITE.E4M3.F32.PACK_AB_MERGE_C R20, R15, R14, R16 ;  /* 0x0000000e0f14723e */ /* 0x000fe20004807010 */
[----:B------:R-:W-:Y:S01]  /*83d0*/  FFMA R24, R81, R105, R24 ;  /* 0x0000006951187223 */ /* 0x000fe20000000018 */
[----:B------:R-:W-:Y:S01]  /*83e0*/  F2FP.SATFINITE.E4M3.F32.PACK_AB_MERGE_C R21, R19, R18, R21 ;  /* 0x000000121315723e */ /* 0x000fe20004807015 */
[C---:B------:R-:W-:Y:S01]  /*83f0*/  FMUL R36, R76.reuse, R42 ;  /* 0x0000002a4c247220 */ /* 0x040fe20000400000 */
        /* <DEDUP_REMOVED lines=13> */
[----:B------:R-:W-:Y:S01]  /*84d0*/  FFMA R29, R81, R112, R29 ;  /* 0x00000070511d7223 */ /* 0x000fe2000000001d */
[----:B------:R-:W-:Y:S01]  /*84e0*/  F2FP.SATFINITE.E4M3.F32.PACK_AB_MERGE_C R22, R23, R22, R24 ;  /* 0x000000161716723e */ /* 0x000fe20004807018 */
[C---:B------:R-:W-:Y:S01]  /*84f0*/  FFMA R30, R81.reuse, R111, R30 ;  /* 0x0000006f511e7223 */ /* 0x040fe2000000001e */
[C---:B------:R-:W-:Y:S01]  /*8500*/  FFMA R31, R81.reuse, R114, R31 ;  /* 0x00000072511f7223 */ /* 0x040fe2000000001f */
[----:B------:R-:W-:Y:S01]  /*8510*/  FFMA R32, R81, R113, R32 ;  /* 0x0000007151207223 */ /* 0x000fe20000000020 */
[----:B------:R-:W-:Y:S01]  /*8520*/  F2FP.SATFINITE.E4M3.F32.PACK_AB_MERGE_C R23, R29, R28, RZ ;  /* 0x0000001c1d17723e */ /* 0x000fe200048070ff */
[C---:B------:R-:W-:Y:S01]  /*8530*/  FMUL R38, R76.reuse, R44 ;  /* 0x0000002c4c267220 */ /* 0x040fe20000400000 */
[C---:B------:R-:W-:Y:S01]  /*8540*/  FMUL R33, R76.reuse, R39 ;  /* 0x000000274c217220 */ /* 0x040fe20000400000 */
[C---:B------:R-:W-:Y:S01]  /*8550*/  FMUL R39, R76.reuse, R45 ;  /* 0x0000002d4c277220 */ /* 0x040fe20000400000 */
[----:B------:R-:W-:Y:S01]  /*8560*/  F2FP.SATFINITE.E4M3.F32.PACK_AB_MERGE_C R23, R27, R26, R23 ;  /* 0x0000001a1b17723e */ /* 0x000fe20004807017 */
[C---:B------:R-:W-:Y:S01]  /*8570*/  FMUL R37, R76.reuse, R43 ;  /* 0x0000002b4c257220 */ /* 0x040fe20000400000 */
[C---:B------:R-:W-:Y:S01]  /*8580*/  FFMA R33, R81.reuse, R116, R33 ;  /* 0x0000007451217223 */ /* 0x040fe20000000021 */
[C---:B------:R-:W-:Y:S01]  /*8590*/  FFMA R34, R81.reuse, R115, R34 ;  /* 0x0000007351227223 */ /* 0x040fe20000000022 */
[C---:B------:R-:W-:Y:S01]  /*85a0*/  FFMA R35, R81.reuse, R118, R35 ;  /* 0x0000007651237223 */ /* 0x040fe20000000023 */
[----:B------:R-:W-:Y:S01]  /*85b0*/  FFMA R36, R81, R117, R36 ;  /* 0x0000007551247223 */ /* 0x000fe20000000024 */
[C---:B------:R-:W-:Y:S01]  /*85c0*/  FMUL R40, R76.reuse, R46 ;  /* 0x0000002e4c287220 */ /* 0x040fe20000400000 */
[----:B------:R-:W-:Y:S01]  /*85d0*/  F2FP.SATFINITE.E4M3.F32.PACK_AB_MERGE_C R32, R33, R32, RZ ;  /* 0x000000202120723e */ /* 0x000fe200048070ff */
[C---:B------:R-:W-:Y:S01]  /*85e0*/  FFMA R37, R81.reuse, R120, R37 ;  /* 0x0000007851257223 */ /* 0x040fe20000000025 */
[C---:B------:R-:W-:Y:S01]  /*85f0*/  FMUL R41, R76.reuse, R47 ;  /* 0x0000002f4c297220 */ /* 0x040fe20000400000 */
[C---:B------:R-:W-:Y:S01]  /*8600*/  FFMA R38, R81.reuse, R119, R38 ;  /* 0x0000007751267223 */ /* 0x040fe20000000026 */
[----:B------:R-:W-:Y:S01]  /*8610*/  FFMA R39, R81, R122, R39 ;  /* 0x0000007a51277223 */ /* 0x000fe20000000027 */
[C---:B------:R-:W-:Y:S01]  /*8620*/  FMUL R43, R76.reuse, R49 ;  /* 0x000000314c2b7220 */ /* 0x040fe20000400000 */
[----:B------:R-:W-:Y:S01]  /*8630*/  F2FP.SATFINITE.E4M3.F32.PACK_AB_MERGE_C R37, R37, R36, RZ ;  /* 0x000000242525723e */ /* 0x000fe200048070ff */
[C---:B------:R-:W-:Y:S01]  /*8640*/  FFMA R40, R81.reuse, R121, R40 ;  /* 0x0000007951287223 */ /* 0x040fe20000000028 */
[C---:B------:R-:W-:Y:S01]  /*8650*/  FMUL R44, R76.reuse, R50 ;  /* 0x000000324c2c7220 */ /* 0x040fe20000400000 */
[C---:B------:R-:W-:Y:S01]  /*8660*/  FFMA R41, R81.reuse, R124, R41 ;  /* 0x0000007c51297223 */ /* 0x040fe20000000029 */
[C---:B------:R-:W-:Y:S01]  /*8670*/  FMUL R45, R76.reuse, R51 ;  /* 0x000000334c2d7220 */ /* 0x040fe20000400000 */
[C---:B------:R-:W-:Y:S01]  /*8680*/  FFMA R42, R81.reuse, R123, R42 ;  /* 0x0000007b512a7223 */ /* 0x040fe2000000002a */
[C---:B------:R-:W-:Y:S01]  /*8690*/  FMUL R46, R76.reuse, R52 ;  /* 0x000000344c2e7220 */ /* 0x040fe20000400000 */
[C---:B------:R-:W-:Y:S01]  /*86a0*/  FFMA R43, R81.reuse, R126, R43 ;  /* 0x0000007e512b7223 */ /* 0x040fe2000000002b */
[C---:B------:R-:W-:Y:S01]  /*86b0*/  FMUL R47, R76.reuse, R53 ;  /* 0x000000354c2f7220 */ /* 0x040fe20000400000 */
[C---:B------:R-:W-:Y:S01]  /*86c0*/  FMUL R48, R76.reuse, R54 ;  /* 0x000000364c307220 */ /* 0x040fe20000400000 */
[C---:B------:R-:W-:Y:S01]  /*86d0*/  FMUL R49, R76.reuse, R55 ;  /* 0x000000374c317220 */ /* 0x040fe20000400000 */
[C---:B------:R-:W-:Y:S01]  /*86e0*/  FMUL R52, R76.reuse, R58 ;  /* 0x0000003a4c347220 */ /* 0x040fe20000400000 */
[C---:B------:R-:W-:Y:S01]  /*86f0*/  FMUL R53, R76.reuse, R59 ;  /* 0x0000003b4c357220 */ /* 0x040fe20000400000 */
[C---:B------:R-:W-:Y:S01]  /*8700*/  FMUL R54, R76.reuse, R60 ;  /* 0x0000003c4c367220 */ /* 0x040fe20000400000 */
[C---:B------:R-:W-:Y:S01]  /*8710*/  FMUL R55, R76.reuse, R61 ;  /* 0x0000003d4c377220 */ /* 0x040fe20000400000 */
[C---:B------:R-:W-:Y:S01]  /*8720*/  FFMA R44, R81.reuse, R125, R44 ;  /* 0x0000007d512c7223 */ /* 0x040fe2000000002c */
[C---:B------:R-:W-:Y:S01]  /*8730*/  FMUL R58, R76.reuse, R64 ;  /* 0x000000404c3a7220 */ /* 0x040fe20000400000 */
[C---:B------:R-:W-:Y:S01]  /*8740*/  FMUL R59, R76.reuse, R65 ;  /* 0x000000414c3b7220 */ /* 0x040fe20000400000 */
[C---:B------:R-:W-:Y:S01]  /*8750*/  FMUL R60, R76.reuse, R66 ;  /* 0x000000424c3c7220 */ /* 0x040fe20000400000 */
[C---:B------:R-:W-:Y:S01]  /*8760*/  FMUL R61, R76.reuse, R67 ;  /* 0x000000434c3d7220 */ /* 0x040fe20000400000 */
[----:B------:R-:W-:Y:S01]  /*8770*/  FFMA R45, R81, R128, R45 ;  /* 0x00000080512d7223 */ /* 0x000fe2000000002d */
[----:B------:R-:W-:Y:S01]  /*8780*/  F2FP.SATFINITE.E4M3.F32.PACK_AB_MERGE_C R64, R3, R0, R84 ;  /* 0x000000000340723e */ /* 0x000fe20004807054 */
[----:B------:R-:W-:Y:S01]  /*8790*/  FFMA R46, R81, R127, R46 ;  /* 0x0000007f512e7223 */ /* 0x000fe2000000002e */
[----:B------:R-:W-:Y:S01]  /*87a0*/  F2FP.SATFINITE.E4M3.F32.PACK_AB_MERGE_C R65, R5, R4, R86 ;  /* 0x000000040541723e */ /* 0x000fe20004807056 */
[C---:B------:R-:W-:Y:S01]  /*87b0*/  FMUL R50, R76.reuse, R56 ;  /* 0x000000384c327220 */ /* 0x040fe20000400000 */
[----:B------:R-:W-:Y:S01]  /*87c0*/  F2FP.SATFINITE.E4M3.F32.PACK_AB_MERGE_C R66, R7, R6, R8 ;  /* 0x000000060742723e */ /* 0x000fe20004807008 */
[----:B------:R-:W-:Y:S01]  /*87d0*/  FFMA R47, R81, R130, R47 ;  /* 0x00000082512f7223 */ /* 0x000fe2000000002f */
[----:B------:R-:W-:Y:S01]  /*87e0*/  F2FP.SATFINITE.E4M3.F32.PACK_AB_MERGE_C R67, R11, R10, R12 ;  /* 0x0000000a0b43723e */ /* 0x000fe2000480700c */
[C---:B------:R-:W-:Y:S01]  /*87f0*/  FMUL R51, R76.reuse, R57 ;  /* 0x000000394c337220 */ /* 0x040fe20000400000 */
[C---:B------:R-:W-:Y:S01]  /*8800*/  FFMA R48, R81.reuse, R129, R48 ;  /* 0x0000008151307223 */ /* 0x040fe20000000030 */
[C---:B------:R-:W-:Y:S01]  /*8810*/  FFMA R49, R81.reuse, R132, R49 ;  /* 0x0000008451317223 */ /* 0x040fe20000000031 */
[----:B------:R-:W-:Y:S01]  /*8820*/  FFMA R50, R81, R131, R50 ;  /* 0x0000008351327223 */ /* 0x000fe20000000032 */
[----:B------:R1:W-:Y:S01]  /*8830*/  STS.128 [R181+UR8+0x6000], R64 ;  /* 0x00600040b5007988 */ /* 0x0003e20008000c08 */
[----:B------:R-:W-:Y:S01]  /*8840*/  IADD3 R0, PT, PT, R181, UR8, RZ ;  /* 0x00000008b5007c10 */ /* 0x000fe2000fffe0ff */
[C---:B------:R-:W-:Y:S01]  /*8850*/  FFMA R51, R81.reuse, R134, R51 ;  /* 0x0000008651337223 */ /* 0x040fe20000000033 */
[--C-:B------:R-:W-:Y:S02]  /*8860*/  HADD2.F32 R137, -RZ, R139.reuse.H0_H0 ;  /* 0x2000008bff897230 */ /* 0x100fe40000004100 */
[C---:B------:R-:W-:Y:S01]  /*8870*/  FFMA R52, R81.reuse, R133, R52 ;  /* 0x0000008551347223 */ /* 0x040fe20000000034 */
[----:B------:R-:W-:Y:S02]  /*8880*/  HADD2.F32 R140, -RZ, R139.H1_H1 ;  /* 0x3000008bff8c7230 */ /* 0x000fe40000004100 */
[C---:B------:R-:W-:Y:S01]  /*8890*/  FMUL R56, R76.reuse, R62 ;  /* 0x0000003e4c387220 */ /* 0x040fe20000400000 */
[----:B------:R-:W-:Y:S01]  /*88a0*/  FFMA R53, R81, R136, R53 ;  /* 0x0000008851357223 */ /* 0x000fe20000000035 */
[----:B------:R-:W-:Y:S01]  /*88b0*/  FMUL R57, R76, R63 ;  /* 0x0000003f4c397220 */ /* 0x000fe20000400000 */
[----:B------:R-:W-:Y:S01]  /*88c0*/  IADD3 R8, PT, PT, R195, R0, RZ ;  /* 0x00000000c3087210 */ /* 0x000fe20007ffe0ff */
[C---:B------:R-:W-:Y:S01]  /*88d0*/  FFMA R54, R81.reuse, R135, R54 ;  /* 0x0000008751367223 */ /* 0x040fe20000000036 */
[C---:B------:R-:W-:Y:S01]  /*88e0*/  FFMA R55, R81.reuse, R138, R55 ;  /* 0x0000008a51377223 */ /* 0x040fe20000000037 */
[----:B------:R-:W-:Y:S01]  /*88f0*/  FFMA R56, R81, R137, R56 ;  /* 0x0000008951387223 */ /* 0x000fe20000000038 */
[----:B------:R-:W-:Y:S01]  /*8900*/  F2FP.SATFINITE.E4M3.F32.PACK_AB_MERGE_C R40, R41, R40, RZ ;  /* 0x000000282928723e */ /* 0x000fe200048070ff */
[----:B------:R1:W-:Y:S01]  /*8910*/  STS.128 [R8+0x6010], R20 ;  /* 0x0060101408007388 */ /* 0x0003e20000000c00 */
[----:B------:R-:W-:Y:S01]  /*8920*/  F2FP.SATFINITE.E4M3.F32.PACK_AB_MERGE_C R44, R45, R44, RZ ;  /* 0x0000002c2d2c723e */ /* 0x000fe200048070ff */
[C---:B------:R-:W-:Y:S01]  /*8930*/  FFMA R57, R81.reuse, R140, R57 ;  /* 0x0000008c51397223 */ /* 0x040fe20000000039 */
[C---:B------:R-:W-:Y:S01]  /*8940*/  FFMA R58, R81.reuse, R83, R58 ;  /* 0x00000053513a7223 */ /* 0x040fe2000000003a */
[C---:B------:R-:W-:Y:S01]  /*8950*/  FFMA R59, R81.reuse, R80, R59 ;  /* 0x00000050513b7223 */ /* 0x040fe2000000003b */
[----:B------:R-:W-:Y:S01]  /*8960*/  FFMA R60, R81, R85, R60 ;  /* 0x00000055513c7223 */ /* 0x000fe2000000003c */
[----:B------:R-:W-:Y:S01]  /*8970*/  F2FP.SATFINITE.E4M3.F32.PACK_AB_MERGE_C R38, R39, R38, R40 ;  /* 0x000000262726723e */ /* 0x000fe20004807028 */
[----:B------:R-:W-:Y:S01]  /*8980*/  FFMA R61, R81, R82, R61 ;  /* 0x00000052513d7223 */ /* 0x000fe2000000003d */
[----:B------:R-:W-:Y:S02]  /*8990*/  F2FP.SATFINITE.E4M3.F32.PACK_AB_MERGE_C R36, R31, R30, R32 ;  /* 0x0000001e1f24723e */ /* 0x000fe40004807020 */
[----:B------:R-:W-:Y:S02]  /*89a0*/  F2FP.SATFINITE.E4M3.F32.PACK_AB_MERGE_C R37, R35, R34, R37 ;  /* 0x000000222325723e */ /* 0x000fe40004807025 */
[----:B------:R-:W-:Y:S02]  /*89b0*/  F2FP.SATFINITE.E4M3.F32.PACK_AB_MERGE_C R39, R43, R42, R44 ;  /* 0x0000002a2b27723e */ /* 0x000fe4000480702c */
[----:B------:R-:W-:Y:S02]  /*89c0*/  IADD3 R3, PT, PT, R200, R0, RZ ;  /* 0x00000000c8037210 */ /* 0x000fe40007ffe0ff */
        /* <DEDUP_REMOVED lines=8> */
[----:B------:R-:W-:Y:S02]  /*8a50*/  F2FP.SATFINITE.E4M3.F32.PACK_AB_MERGE_C R7, R59, R58, R60 ;  /* 0x0000003a3b07723e */ /* 0x000fe4000480703c */
[----:B------:R-:W-:Y:S05]  /*8a60*/  IADD3 R0, PT, PT, R187, R8, RZ ;  /* 0x00000008bb007210 */ /* 0x000fea0007ffe0ff */
        /* <DEDUP_REMOVED lines=10> */
[----:B------:R-:W-:Y:S02]  /*8b10*/  UIADD3 UR5, UPT, UPT, UR41, 0x40, URZ ;  /* 0x0000004029057890 */ /* 0x000fe4000fffe0ff */
[----:B------:R-:W-:Y:S02]  /*8b20*/  UIADD3 UR4, UPT, UPT, UR49, 0x6200, UR8 ;  /* 0x0000620031047890 */ /* 0x000fe4000fffe008 */
[----:B------:R-:W-:Y:S01]  /*8b30*/  UIADD3.X UR11, UPT, UPT, URZ, UR53, URZ, UP0, !UPT ;  /* 0x00000035ff0b7290 */ /* 0x000fe200087fe4ff */
[----:B------:R-:W-:Y:S01]  /*8b40*/  UMOV UR6, UR42 ;  /* 0x0000002a00067c82 */ /* 0x000fe20008000000 */
[----:B------:R-:W-:Y:S07]  /*8b50*/  UMOV UR7, UR36 ;  /* 0x0000002400077c82 */ /* 0x000fee0008000000 */
[----:B------:R2:W-:Y:S02]  /*8b60*/  UTMASTG.3D [UR4], [UR10] ;  /* 0x000000040a0073b5 */ /* 0x0005e40008010000 */
[----:B--2---:R0:W-:Y:S02]  /*8b70*/  UTMACMDFLUSH ;  /* 0x00000000000079b7 */ /* 0x0041e40000000000 */
.L_x_121:
[----:B------:R-:W-:Y:S05]  /*8b80*/  BSYNC.RECONVERGENT B0 ;  /* 0x0000000000007941 */ /* 0x000fea0003800200 */
.L_x_120:
[----:B------:R-:W-:Y:S01]  /*8b90*/  UIADD3 UR40, UPT, UPT, UR40, 0x1, URZ ;  /* 0x0000000128287890 */ /* 0x000fe2000fffe0ff */
[----:B------:R-:W-:Y:S01]  /*8ba0*/  ISETP.NE.AND P1, PT, R194, RZ, PT ;  /* 0x000000ffc200720c */ /* 0x000fe20003f25270 */
[----:B------:R-:W-:Y:S01]  /*8bb0*/  BSSY.RECONVERGENT B0, `(.L_x_122) ;  /* 0x0000007000007945 */ /* 0x000fe20003800200 */
[----:B-1----:R-:W-:Y:S01]  /*8bc0*/  LEA R3, R176, UR49, 0x3 ;  /* 0x00000031b0037c11 */ /* 0x002fe2000f8e18ff */
[----:B------:R-:W-:Y:S04]  /*8bd0*/  UISETP.NE.AND UP0, UPT, UR40, 0x2, UPT ;  /* 0x000000022800788c */ /* 0x000fe8000bf05270 */
[----:B------:R-:W-:Y:S06]  /*8be0*/  USEL UR40, UR40, URZ, UP0 ;  /* 0x000000ff28287287 */ /* 0x000fec0008000000 */
[----:B------:R-:W-:Y:S01]  /*8bf0*/  @P1 SHF.L.U32 R0, R175, 0x1f, RZ ;  /* 0x0000001faf001819 */ /* 0x000fe200000006ff */
[----:B------:R-:W-:Y:S05]  /*8c00*/  @P0 BRA `(.L_x_123) ;  /* 0x0000000000040947 */ /* 0x000fea0003800000 */
[----:B------:R-:W-:Y:S04]  /*8c10*/  DEPBAR.LE SB0, 0x1 ;  /* 0x000080400000791a */ /* 0x000fe80000000000 */
.L_x_123:
[----:B------:R-:W-:Y:S05]  /*8c20*/  BSYNC.RECONVERGENT B0 ;  /* 0x0000000000007941 */ /* 0x000fea0003800200 */
.L_x_122:
[----:B------:R-:W-:Y:S06]  /*8c30*/  BAR.SYNC.DEFER_BLOCKING 0x1, 0x80 ;  /* 0x0042000000007b1d */ /* 0x000fec0000010000 */
[----:B------:R-:W1:Y:S01]  /*8c40*/  @P1 SYNCS.PHASECHK.TRANS64.TRYWAIT P0, [R3+URZ+0x30], R0 ;  /* 0x00003000030015a7 */ /* 0x000e6200080011ff */
[----:B------:R-:W-:Y:S01]  /*8c50*/  BSSY B1, `(.L_x_124) ;  /* 0x0000023000017945 */ /* 0x000fe20003800000 */
[----:B-1----:R-:W-:Y:S03]  /*8c60*/  @P1 SEL R192, RZ, 0x1, !P0 ;  /* 0x00000001ffc01807 */ /* 0x002fe60004000000 */
        /* <DEDUP_REMOVED lines=10> */
[----:B------:R-:W1:Y:S02]  /*8d10*/  SYNCS.PHASECHK.TRANS64.TRYWAIT P0, [R3+URZ+0x30], R8 ;  /* 0x00003008030075a7 */ /* 0x000e6400080011ff */
[----:B-1----:R-:W-:Y:S05]  /*8d20*/  @!P0 BRA `(.L_x_128) ;  /* 0x00000020002c8947 */ /* 0x002fea0003800000 */
.L_x_127:
[----:B------:R-:W-:Y:S05]  /*8d30*/  BSYNC B0 ;  /* 0x0000000000007941 */ /* 0x000fea0003800000 */
.L_x_126:
[----:B------:R-:W-:Y:S01]  /*8d40*/  ISETP.NE.AND P0, PT, R193, RZ, PT ;  /* 0x000000ffc100720c */ /* 0x000fe20003f05270 */
[----:B-1----:R-:W-:Y:S02]  /*8d50*/  VIADD R8, R3, 0x48 ;  /* 0x0000004803087836 */ /* 0x002fe40000000000 */
[----:B------:R-:W-:Y:S02]  /*8d60*/  IMAD.U32 R3, RZ, RZ, UR37 ;  /* 0x00000025ff037e24 */ /* 0x000fe4000f8e00ff */
[----:B------:R-:W-:Y:S03]  /*8d70*/  VIADD R176, R176, 0x1 ;  /* 0x00000001b0b07836 */ /* 0x000fe60000000000 */
[----:B------:R-:W-:Y:S05]  /*8d80*/  PRMT R3, R3, 0x654, R8 ;  /* 0x0000065403037816 */ /* 0x000fea0000000008 */
[----:B------:R1:W2:Y:S04]  /*8d90*/  @P0 LDS.128 R144, [R0] ;  /* 0x0000000000900984 */ /* 0x0002a80000000c00 */
[----:B------:R3:W4:Y:S04]  /*8da0*/  @P0 LDS.128 R152, [R5+0x20] ;  /* 0x0000200005980984 */ /* 0x0007280000000c00 */
[----:B------:R3:W2:Y:S04]  /*8db0*/  @P0 LDS.128 R148, [R6+0x10] ;  /* 0x0000100006940984 */ /* 0x0006a80000000c00 */
[----:B------:R3:W2:Y:S01]  /*8dc0*/  @P0 LDS.128 R156, [R4+0x10] ;  /* 0x00001000049c0984 */ /* 0x0006a20000000c00 */
        /* <DEDUP_REMOVED lines=8> */
[----:B-1----:R-:W-:Y:S04]  /*8e50*/  SEL R0, RZ, 0x1, P0 ;  /* 0x00000001ff007807 */ /* 0x002fe80000000000 */
[----:B------:R-:W-:Y:S01]  /*8e60*/  LOP3.LUT R175, R175, R0, RZ, 0x3c, !PT ;  /* 0x00000000afaf7212 */ /* 0x000fe200078e3cff */
[----:B-----5:R3:W-:Y:S06]  /*8e70*/  SYNCS.ARRIVE.TRANS64.RED.A1T0 RZ, [R3+URZ], RZ ;  /* 0x000000ff03ff79a7 */ /* 0x0207ec00081004ff */
.L_x_125:
[----:B------:R-:W-:Y:S05]  /*8e80*/  BSYNC B1 ;  /* 0x0000000000017941 */ /* 0x000fea0003800000 */
.L_x_124:
[----:B---3--:R-:W-:Y:S05]  /*8e90*/  VIADD R3, R78, 0x80 ;  /* 0x000000804e037836 */ /* 0x008fea0000000000 */
[----:B------:R-:W-:Y:S04]  /*8ea0*/  SHF.R.U32.HI R3, RZ, 0x15, R3 ;  /* 0x00000015ff037819 */ /* 0x000fe80000011603 */
[----:B------:R-:W-:Y:S11]  /*8eb0*/  LOP3.LUT P0, RZ, R3, 0x3, R168, 0x48, !PT ;  /* 0x0000000303ff7812 */ /* 0x000ff600078048a8 */
[----:B------:R-:W-:Y:S02]  /*8ec0*/  @!UPT UIADD3 URZ, UPT, UPT, URZ, URZ, URZ ;  /* 0x000000fffffff290 */ /* 0x000fe4000fffe0ff */
[----:B------:R-:W-:Y:S05]  /*8ed0*/  @!P0 BRA `(.L_x_129) ;  /* 0x0000000000408947 */ /* 0x000fea0003800000 */
[----:B------:R-:W1:Y:S01]  /*8ee0*/  LDCU.64 UR8, c[0x4][0x78] ;  /* 0x01000f00ff0877ac */ /* 0x000e620008000a00 */
[----:B------:R-:W-:Y:S01]  /*8ef0*/  MOV R15, 0x0 ;  /* 0x00000000000f7802 */ /* 0x000fe20000000f00 */
[----:B------:R-:W-:Y:S02]  /*8f00*/  HFMA2 R12, -RZ, RZ, 0, 5.9604644775390625e-08 ;  /* 0x00000001ff0c7431 */ /* 0x000fe400000001ff */
[----:B------:R-:W-:Y:S02]  /*8f10*/  IMAD.MOV.U32 R8, RZ, RZ, 0x192 ;  /* 0x00000192ff087424 */ /* 0x000fe400078e00ff */
[----:B------:R-:W-:Y:S01]  /*8f20*/  IMAD.MOV.U32 R13, RZ, RZ, RZ ;  /* 0x000000ffff0d7224 */ /* 0x000fe200078e00ff */
[----:B------:R-:W3:Y:S01]  /*8f30*/  LDCU.64 UR6, c[0x4][0x80] ;  /* 0x01001000ff0677ac */ /* 0x000ee20008000a00 */
[----:B------:R-:W2:Y:S01]  /*8f40*/  LDC.64 R14, c[0x4][R15] ;  /* 0x010000000f0e7b82 */ /* 0x000ea20000000a00 */
[----:B------:R-:W5:Y:S01]  /*8f50*/  LDCU.64 UR4, c[0x4][0x18] ;  /* 0x01000300ff0477ac */ /* 0x000f620008000a00 */
[----:B-1----:R-:W-:Y:S01]  /*8f60*/  MOV R5, UR9 ;  /* 0x0000000900057c02 */ /* 0x002fe20008000f00 */
[----:B------:R-:W-:Y:S01]  /*8f70*/  IMAD.U32 R4, RZ, RZ, UR8 ;  /* 0x00000008ff047e24 */ /* 0x000fe2000f8e00ff */
[----:B---3--:R-:W-:Y:S01]  /*8f80*/  MOV R7, UR7 ;  /* 0x0000000700077c02 */ /* 0x008fe20008000f00 */
[----:B------:R-:W-:Y:S01]  /*8f90*/  IMAD.U32 R6, RZ, RZ, UR6 ;  /* 0x00000006ff067e24 */ /* 0x000fe2000f8e00ff */
[----:B-----5:R-:W-:Y:S01]  /*8fa0*/  MOV R11, UR5 ;  /* 0x00000005000b7c02 */ /* 0x020fe20008000f00 */
[----:B------:R-:W-:Y:S02]  /*8fb0*/  IMAD.U32 R10, RZ, RZ, UR4 ;  /* 0x00000004ff0a7e24 */ /* 0x000fe4000f8e00ff */
[----:B------:R-:W-:Y:S07]  /*8fc0*/  LEPC R20, `(.L_x_129) ;  /* 0x000000001014794e */ /* 0x000fee0000000000 */
[----:B--2-4-:R-:W-:Y:S05]  /*8fd0*/  CALL.ABS.NOINC R14 ;  /* 0x000000000e007343 */ /* 0x014fea0003c00000 */
.L_x_129:
[----:B------:R-:W-:Y:S01]  /*8fe0*/  ISETP.NE.AND P0, PT, R183, RZ, PT ;  /* 0x000000ffb700720c */ /* 0x000fe20003f05270 */
[----:B------:R-:W-:Y:S05]  /*8ff0*/  WARPSYNC.ALL ;  /* 0x0000000000007948 */ /* 0x000fea0003800000 */
[----:B------:R-:W-:Y:S01]  /*9000*/  R2UR UR4, R78 ;  /* 0x000000004e0472ca */ /* 0x000fe200000e0000 */
[----:B------:R-:W-:Y:S01]  /*9010*/  USHF.L.U32 UR8, UR40, 0xd, URZ ;  /* 0x0000000d28087899 */ /* 0x000fe200080006ff */
[----:B--2---:R-:W-:Y:S01]  /*9020*/  F2FP.F16.E4M3.UNPACK_B R12, R145 ;  /* 0x00000091ff0c723e */ /* 0x004fe200020006ff */
[----:B------:R-:W-:Y:S01]  /*9030*/  UIADD3 UR54, UPT, UPT, UR40, 0x1, URZ ;  /* 0x0000000128367890 */ /* 0x000fe2000fffe0ff */
[----:B------:R-:W-:Y:S01]  /*9040*/  F2FP.F16.E4M3.UNPACK_B R11, R146 ;  /* 0x00000092ff0b723e */ /* 0x000fe200020006ff */
[----:B------:R-:W-:Y:S01]  /*9050*/  BSSY.RECONVERGENT B0, `(.L_x_130) ;  /* 0x000011c000007945 */ /* 0x000fe20003800200 */
        /* <DEDUP_REMOVED lines=8> */
[----:B------:R-:W-:Y:S01]  /*90e0*/  F2FP.F16.E4M3.UNPACK_B R6, R151 ;  /* 0x00000097ff06723e */ /* 0x000fe200020006ff */
[--C-:B------:R-:W-:Y:S01]  /*90f0*/  HADD2.F32 R91, -RZ, R10.reuse.H0_H0 ;  /* 0x2000000aff5b7230 */ /* 0x100fe20000004100 */
[----:B----4-:R-:W-:Y:S01]  /*9100*/  F2FP.F16.E4M3.UNPACK_B R5, R152 ;  /* 0x00000098ff05723e */ /* 0x010fe200020006ff */
[----:B------:R-:W-:Y:S01]  /*9110*/  HADD2.F32 R92, -RZ, R10.H1_H1 ;  /* 0x3000000aff5c7230 */ /* 0x000fe20000004100 */
[----:B------:R-:W-:Y:S01]  /*9120*/  F2FP.F16.E4M3.UNPACK_B R4, R153 ;  /* 0x00000099ff04723e */ /* 0x000fe200020006ff */
[--C-:B------:R-:W-:Y:S01]  /*9130*/  HADD2.F32 R95, -RZ, R9.reuse.H0_H0 ;  /* 0x20000009ff5f7230 */ /* 0x100fe20000004100 */
[-C--:B------:R-:W-:Y:S01]  /*9140*/  F2FP.F16.E4M3.UNPACK_B R3, R144.reuse ;  /* 0x00000090ff03723e */ /* 0x080fe200020006ff */
[----:B------:R-:W-:Y:S01]  /*9150*/  HADD2.F32 R96, -RZ, R9.H1_H1 ;  /* 0x30000009ff607230 */ /* 0x000fe20000004100 */
[----:B------:R-:W-:Y:S01]  /*9160*/  F2FP.F16.E4M3.UNPACK_B R144, R144.H1 ;  /* 0x00000090ff90723e */ /* 0x000fe200030006ff */
[--C-:B------:R-:W-:Y:S01]  /*9170*/  HADD2.F32 R99, -RZ, R8.reuse.H0_H0 ;  /* 0x20000008ff637230 */ /* 0x100fe20000004100 */
[----:B------:R-:W-:Y:S01]  /*9180*/  F2FP.F16.E4M3.UNPACK_B R145, R145.H1 ;  /* 0x00000091ff91723e */ /* 0x000fe200030006ff */
[----:B------:R-:W-:Y:S01]  /*9190*/  HADD2.F32 R100, -RZ, R8.H1_H1 ;  /* 0x30000008ff647230 */ /* 0x000fe20000004100 */
[----:B------:R-:W-:Y:S01]  /*91a0*/  F2FP.F16.E4M3.UNPACK_B R146, R146.H1 ;  /* 0x00000092ff92723e */ /* 0x000fe200030006ff */
[--C-:B------:R-:W-:Y:S01]  /*91b0*/  HADD2.F32 R103, -RZ, R7.reuse.H0_H0 ;  /* 0x20000007ff677230 */ /* 0x100fe20000004100 */
[----:B------:R-:W-:Y:S01]  /*91c0*/  F2FP.F16.E4M3.UNPACK_B R147, R147.H1 ;  /* 0x00000093ff93723e */ /* 0x000fe200030006ff */
[----:B------:R-:W-:Y:S01]  /*91d0*/  HADD2.F32 R104, -RZ, R7.H1_H1 ;  /* 0x30000007ff687230 */ /* 0x000fe20000004100 */
[----:B------:R-:W-:Y:S01]  /*91e0*/  IADD3 R185, PT, PT, R185, 0xa0, RZ ;  /* 0x000000a0b9b97810 */ /* 0x000fe20007ffe0ff */
[--C-:B------:R-:W-:Y:S01]  /*91f0*/  HADD2.F32 R107, -RZ, R6.reuse.H0_H0 ;  /* 0x20000006ff6b7230 */ /* 0x100fe20000004100 */
[----:B------:R-:W-:Y:S01]  /*9200*/  F2FP.F16.E4M3.UNPACK_B R149, R149.H1 ;  /* 0x00000095ff95723e */ /* 0x000fe200030006ff */
[----:B------:R-:W-:Y:S01]  /*9210*/  HADD2.F32 R108, -RZ, R6.H1_H1 ;  /* 0x30000006ff6c7230 */ /* 0x000fe20000004100 */
[----:B------:R-:W-:Y:S01]  /*9220*/  LOP3.LUT R185, R185, 0xfefffff8, RZ, 0xc0, !PT ;  /* 0xfefffff8b9b97812 */ /* 0x000fe200078ec0ff */
        /* <DEDUP_REMOVED lines=8> */
[----:B------:R-:W1:Y:S01]  /*92b0*/  LDTM.x64 R4, tmem[UR4+0x80] ;  /* 0x00008004000479ee */ /* 0x000e620008340000 */
[--C-:B------:R-:W-:Y:S01]  /*92c0*/  HADD2.F32 R0, -RZ, R3.reuse.H0_H0 ;  /* 0x20000003ff007230 */ /* 0x100fe20000004100 */
[----:B------:R-:W-:Y:S01]  /*92d0*/  NOP ;  /* 0x0000000000007918 */ /* 0x000fe20000000000 */
[----:B-1----:R1:W-:Y:S01]  /*92e0*/  SYNCS.ARRIVE.TRANS64.RED.A1T0 RZ, [R185+URZ], RZ ;  /* 0x000000ffb9ff79a7 */ /* 0x0023e200081004ff */
[----:B------:R-:W-:Y:S01]  /*92f0*/  HADD2.F32 R82, -RZ, R144.H1_H1 ;  /* 0x30000090ff527230 */ /* 0x000fe20000004100 */
[----:B------:R-:W-:Y:S01]  /*9300*/  F2FP.F16.E4M3.UNPACK_B R132, R157 ;  /* 0x0000009dff84723e */ /* 0x000fe200020006ff */
[----:B------:R-:W-:Y:S01]  /*9310*/  HADD2.F32 R80, -RZ, R3.H1_H1 ;  /* 0x30000003ff507230 */ /* 0x000fe20000004100 */
[----:B------:R-:W-:Y:S01]  /*9320*/  F2FP.F16.E4M3.UNPACK_B R136, R158 ;  /* 0x0000009eff88723e */ /* 0x000fe200020006ff */
[--C-:B------:R-:W-:Y:S01]  /*9330*/  HADD2.F32 R85, -RZ, R145.reuse.H0_H0 ;  /* 0x20000091ff557230 */ /* 0x100fe20000004100 */
[----:B------:R-:W-:Y:S01]  /*9340*/  F2FP.F16.E4M3.UNPACK_B R140, R159 ;  /* 0x0000009fff8c723e */ /* 0x000fe200020006ff */
[----:B------:R-:W-:Y:S01]  /*9350*/  HADD2.F32 R86, -RZ, R145.H1_H1 ;  /* 0x30000091ff567230 */ /* 0x000fe20000004100 */
[----:B------:R-:W-:Y:S01]  /*9360*/  F2FP.F16.E4M3.UNPACK_B R148, R148.H1 ;  /* 0x00000094ff94723e */ /* 0x000fe200030006ff */
[----:B------:R-:W-:Y:S01]  /*9370*/  HADD2.F32 R101, -RZ, R149.H0_H0 ;  /* 0x20000095ff657230 */ /* 0x000fe20000004100 */
[----:B------:R-:W-:Y:S01]  /*9380*/  F2FP.F16.E4M3.UNPACK_B R150, R150.H1 ;  /* 0x00000096ff96723e */ /* 0x000fe200030006ff */
[----:B------:R-:W-:Y:S01]  /*9390*/  HADD2.F32 R117, -RZ, R153.H0_H0 ;  /* 0x20000099ff757230 */ /* 0x000fe20000004100 */
        /* <DEDUP_REMOVED lines=8> */
[----:B------:R-:W-:Y:S01]  /*9420*/  F2FP.F16.E4M3.UNPACK_B R156, R156.H1 ;  /* 0x0000009cff9c723e */ /* 0x000fe200030006ff */
[C---:B------:R-:W-:Y:S01]  /*9430*/  FMUL R4, R76.reuse, R4 ;  /* 0x000000044c047220 */ /* 0x040fe20000400000 */
[C---:B------:R-:W-:Y:S01]  /*9440*/  FMUL R5, R76.reuse, R5 ;  /* 0x000000054c057220 */ /* 0x040fe20000400000 */
[----:B------:R-:W-:Y:S02]  /*9450*/  HADD2.F32 R3, -RZ, R144.H0_H0 ;  /* 0x20000090ff037230 */ /* 0x000fe40000004100 */
        /* <DEDUP_REMOVED lines=13> */
[C---:B------:R-:W-:Y:S01]  /*9530*/  FFMA R6, R81.reuse, R3, R6 ;  /* 0x0000000351067223 */ /* 0x040fe20000000006 */
[C---:B------:R-:W-:Y:S01]  /*9540*/  FFMA R7, R81.reuse, R82, R7 ;  /* 0x0000005251077223 */ /* 0x040fe20000000007 */
[C---:B------:R-:W-:Y:S01]  /*9550*/  FFMA R8, R81.reuse, R83, R8 ;  /* 0x0000005351087223 */ /* 0x040fe20000000008 */
[----:B------:R-:W-:Y:S01]  /*9560*/  FFMA R9, R81, R84, R9 ;  /* 0x0000005451097223 */ /* 0x000fe20000000009 */
[----:B------:R-:W-:Y:S01]  /*9570*/  IADD3 R84, PT, PT, R181, UR8, RZ ;  /* 0x00000008b5547c10 */ /* 0x000fe2000fffe0ff */
[----:B------:R-:W-:Y:S01]  /*9580*/  FFMA R10, R81, R85, R10 ;  /* 0x00000055510a7223 */ /* 0x000fe2000000000a */
[----:B------:R-:W-:Y:S01]  /*9590*/  F2FP.SATFINITE.E4M3.F32.PACK_AB_MERGE_C R85, R7, R6, RZ ;  /* 0x000000060755723e */ /* 0x000fe200048070ff */
[----:B------:R-:W-:Y:S01]  /*95a0*/  FMUL R3, R76, R17 ;  /* 0x000000114c037220 */ /* 0x000fe20000400000 */
[-C--:B------:R-:W-:Y:S01]  /*95b0*/  IADD3 R82, PT, PT, R195, R84.reuse, RZ ;  /* 0x00000054c3527210 */ /* 0x080fe20007ffe0ff */
[----:B------:R-:W-:Y:S01]  /*95c0*/  HADD2.F32 R132, -RZ, R132.H1_H1 ;  /* 0x30000084ff847230 */ /* 0x000fe20000004100 */
[----:B------:R-:W-:Y:S01]  /*95d0*/  IADD3 R84, PT, PT, R200, R84, RZ ;  /* 0x00000054c8547210 */ /* 0x000fe20007ffe0ff */
[--C-:B------:R-:W-:Y:S01]  /*95e0*/  HADD2.F32 R135, -RZ, R136.reuse.H0_H0 ;  /* 0x20000088ff877230 */ /* 0x100fe20000004100 */
[----:B------:R-:W-:Y:S01]  /*95f0*/  IADD3 R187, PT, PT, R187, R82, RZ ;  /* 0x00000052bbbb7210 */ /* 0x000fe20007ffe0ff */
[----:B------:R-:W-:Y:S02]  /*9600*/  HADD2.F32 R136, -RZ, R136.H1_H1 ;  /* 0x30000088ff887230 */ /* 0x000fe40000004100 */
[C---:B------:R-:W-:Y:S01]  /*9610*/  FMUL R11, R76.reuse, R11 ;  /* 0x0000000b4c0b7220 */ /* 0x040fe20000400000 */
[----:B------:R-:W-:Y:S02]  /*9620*/  HADD2.F32 R89, -RZ, R146.H0_H0 ;  /* 0x20000092ff597230 */ /* 0x000fe40000004100 */
[C---:B------:R-:W-:Y:S01]  /*9630*/  FMUL R14, R76.reuse, R14 ;  /* 0x0000000e4c0e7220 */ /* 0x040fe20000400000 */
[----:B------:R-:W-:Y:S02]  /*9640*/  HADD2.F32 R139, -RZ, R140.H0_H0 ;  /* 0x2000008cff8b7230 */ /* 0x000fe40000004100 */
[C---:B------:R-:W-:Y:S01]  /*9650*/  FFMA R11, R81.reuse, R86, R11 ;  /* 0x00000056510b7223 */ /* 0x040fe2000000000b */
[----:B------:R-:W-:Y:S02]  /*9660*/  HADD2.F32 R90, -RZ, R146.H1_H1 ;  /* 0x30000092ff5a7230 */ /* 0x000fe40000004100 */
[C---:B------:R-:W-:Y:S01]  /*9670*/  FFMA R12, R81.reuse, R87, R12 ;  /* 0x00000057510c7223 */ /* 0x040fe2000000000c */
[C---:B------:R-:W-:Y:S01]  /*9680*/  FFMA R13, R81.reuse, R88, R13 ;  /* 0x00000058510d7223 */ /* 0x040fe2000000000d */
[----:B------:R-:W-:Y:S01]  /*9690*/  FFMA R14, R81, R89, R14 ;  /* 0x00000059510e7223 */ /* 0x000fe2000000000e */
[----:B------:R-:W-:Y:S01]  /*96a0*/  F2FP.SATFINITE.E4M3.F32.PACK_AB_MERGE_C R86, R11, R10, RZ ;  /* 0x0000000a0b56723e */ /* 0x000fe200048070ff */
[C---:B------:R-:W-:Y:S01]  /*96b0*/  FMUL R10, R76.reuse, R20 ;  /* 0x000000144c0a7220 */ /* 0x040fe20000400000 */
[C---:B------:R-:W-:Y:S01]  /*96c0*/  FMUL R11, R76.reuse, R21 ;  /* 0x000000154c0b7220 */ /* 0x040fe20000400000 */
[C---:B------:R-:W-:Y:S01]  /*96d0*/  FMUL R20, R76.reuse, R26 ;  /* 0x0000001a4c147220 */ /* 0x040fe20000400000 */
[C---:B------:R-:W-:Y:S01]  /*96e0*/  FMUL R26, R76.reuse, R32 ;  /* 0x000000204c1a7220 */ /* 0x040fe20000400000 */
        /* <DEDUP_REMOVED lines=8> */
[----:B------:R-:W-:Y:S01]  /*9770*/  FFMA R6, R81, R93, R6 ;  /* 0x0000005d51067223 */ /* 0x000fe20000000006 */
[C---:B------:R-:W-:Y:S01]  /*9780*/  FMUL R18, R76.reuse, R24 ;  /* 0x000000184c127220 */ /* 0x040fe20000400000 */
[----:B------:R-:W-:Y:S01]  /*9790*/  F2FP.SATFINITE.E4M3.F32.PACK_AB_MERGE_C R14, R15, R14, RZ ;  /* 0x0000000e0f0e723e */ /* 0x000fe200048070ff */
[C---:B------:R-:W-:Y:S01]  /*97a0*/  FMUL R7, R76.reuse, R19 ;  /* 0x000000134c077220 */ /* 0x040fe20000400000 */
[--C-:B------:R-:W-:Y:S02]  /*97b0*/  HADD2.F32 R97, -RZ, R148.reuse.H0_H0 ;  /* 0x20000094ff617230 */ /* 0x100fe40000004100 */
[C---:B------:R-:W-:Y:S01]  /*97c0*/  FMUL R19, R76.reuse, R25 ;  /* 0x000000194c137220 */ /* 0x040fe20000400000 */
[----:B------:R-:W-:Y:S02]  /*97d0*/  HADD2.F32 R98, -RZ, R148.H1_H1 ;  /* 0x30000094ff627230 */ /* 0x000fe40000004100 */
[C---:B------:R-:W-:Y:S01]  /*97e0*/  FFMA R7, R81.reuse, R94, R7 ;  /* 0x0000005e51077223 */ /* 0x040fe20000000007 */
[C---:B------:R-:W-:Y:S01]  /*97f0*/  FFMA R10, R81.reuse, R95, R10 ;  /* 0x0000005f510a7223 */ /* 0x040fe2000000000a */
[----:B------:R-:W-:Y:S01]  /*9800*/  FFMA R11, R81, R96, R11 ;  /* 0x00000060510b7223 */ /* 0x000fe2000000000b */
[C---:B------:R-:W-:Y:S01]  /*9810*/  FMUL R16, R76.reuse, R22 ;  /* 0x000000164c107220 */ /* 0x040fe20000400000 */
[C---:B------:R-:W-:Y:S01]  /*9820*/  FMUL R22, R76.reuse, R28 ;  /* 0x0000001c4c167220 */ /* 0x040fe20000400000 */
[----:B------:R-:W-:Y:S01]  /*9830*/  F2FP.SATFINITE.E4M3.F32.PACK_AB_MERGE_C R6, R7, R6, RZ ;  /* 0x000000060706723e */ /* 0x000fe200048070ff */
[C---:B------:R-:W-:Y:S01]  /*9840*/  FMUL R17, R76.reuse, R23 ;  /* 0x000000174c117220 */ /* 0x040fe20000400000 */
[C---:B------:R-:W-:Y:S01]  /*9850*/  FFMA R16, R81.reuse, R97, R16 ;  /* 0x0000006151107223 */ /* 0x040fe20000000010 */
[----:B------:R-:W-:Y:S02]  /*9860*/  HADD2.F32 R102, -RZ, R149.H1_H1 ;  /* 0x30000095ff667230 */ /* 0x000fe40000004100 */
[C---:B------:R-:W-:Y:S01]  /*9870*/  FMUL R23, R76.reuse, R29 ;  /* 0x0000001d4c177220 */ /* 0x040fe20000400000 */
[C---:B------:R-:W-:Y:S01]  /*9880*/  FFMA R17, R81.reuse, R98, R17 ;  /* 0x0000006251117223 */ /* 0x040fe20000000011 */
[C---:B------:R-:W-:Y:S01]  /*9890*/  FFMA R18, R81.reuse, R99, R18 ;  /* 0x0000006351127223 */ /* 0x040fe20000000012 */
[C---:B------:R-:W-:Y:S01]  /*98a0*/  FFMA R19, R81.reuse, R100, R19 ;  /* 0x0000006451137223 */ /* 0x040fe20000000013 */
[----:B------:R-:W-:Y:S01]  /*98b0*/  FFMA R20, R81, R101, R20 ;  /* 0x0000006551147223 */ /* 0x000fe20000000014 */
[C---:B------:R-:W-:Y:S01]  /*98c0*/  FMUL R21, R76.reuse, R27 ;  /* 0x0000001b4c157220 */ /* 0x040fe20000400000 */
[--C-:B------:R-:W-:Y:S01]  /*98d0*/  HADD2.F32 R105, -RZ, R150.reuse.H0_H0 ;  /* 0x20000096ff697230 */ /* 0x100fe20000004100 */
[----:B------:R-:W-:Y:S01]  /*98e0*/  F2FP.SATFINITE.E4M3.F32.PACK_AB_MERGE_C R16, R17, R16, RZ ;  /* 0x000000101110723e */ /* 0x000fe200048070ff */
[C---:B------:R-:W-:Y:S01]  /*98f0*/  FMUL R27, R76.reuse, R33 ;  /* 0x000000214c1b7220 */ /* 0x040fe20000400000 */
[C---:B------:R-:W-:Y:S01]  /*9900*/  FFMA R21, R81.reuse, R102, R21 ;  /* 0x0000006651157223 */ /* 0x040fe20000000015 */
[C---:B------:R-:W-:Y:S01]  /*9910*/  FFMA R22, R81.reuse, R103, R22 ;  /* 0x0000006751167223 */ /* 0x040fe20000000016 */
[----:B------:R-:W-:Y:S01]  /*9920*/  FFMA R23, R81, R104, R23 ;  /* 0x0000006851177223 */ /* 0x000fe20000000017 */
[----:B------:R-:W-:Y:S02]  /*9930*/  HADD2.F32 R106, -RZ, R150.H1_H1 ;  /* 0x30000096ff6a7230 */ /* 0x000fe40000004100 */
        /* <DEDUP_REMOVED lines=19> */
[--C-:B------:R-:W-:Y:S02]  /*9a70*/  HADD2.F32 R113, -RZ, R152.reuse.H0_H0 ;  /* 0x20000098ff717230 */ /* 0x100fe40000004100 */
[----:B------:R-:W-:Y:S01]  /*9a80*/  FFMA R28, R81, R109, R28 ;  /* 0x0000006d511c7223 */ /* 0x000fe2000000001c */
[----:B------:R-:W-:Y:S01]  /*9a90*/  F2FP.SATFINITE.E4M3.F32.PACK_AB_MERGE_C R22, R23, R22, R24 ;  /* 0x000000161716723e */ /* 0x000fe20004807018 */
[C---:B------:R-:W-:Y:S01]  /*9aa0*/  FFMA R29, R81.reuse, R110, R29 ;  /* 0x0000006e511d7223 */ /* 0x040fe2000000001d */
[C---:B------:R-:W-:Y:S01]  /*9ab0*/  FFMA R30, R81.reuse, R111, R30 ;  /* 0x0000006f511e7223 */ /* 0x040fe2000000001e */
[----:B------:R-:W-:Y:S01]  /*9ac0*/  FFMA R31, R81, R112, R31 ;  /* 0x00000070511f7223 */ /* 0x000fe2000000001f */
[C---:B------:R-:W-:Y:S01]  /*9ad0*/  FMUL R35, R76.reuse, R41 ;  /* 0x000000294c237220 */ /* 0x040fe20000400000 */
[----:B------:R-:W-:Y:S01]  /*9ae0*/  HADD2.F32 R114, -RZ, R152.H1_H1 ;  /* 0x30000098ff727230 */ /* 0x000fe20000004100 */
[----:B------:R-:W-:Y:S01]  /*9af0*/  F2FP.SATFINITE.E4M3.F32.PACK_AB_MERGE_C R23, R29, R28, RZ ;  /* 0x0000001c1d17723e */ /* 0x000fe200048070ff */
[C---:B------:R-:W-:Y:S01]  /*9b00*/  FMUL R32, R76.reuse, R38 ;  /* 0x000000264c207220 */ /* 0x040fe20000400000 */
[C---:B------:R-:W-:Y:S01]  /*9b10*/  FMUL R38, R76.reuse, R44 ;  /* 0x0000002c4c267220 */ /* 0x040fe20000400000 */
[C---:B------:R-:W-:Y:S01]  /*9b20*/  FMUL R33, R76.reuse, R39 ;  /* 0x000000274c217220 */ /* 0x040fe20000400000 */
[----:B------:R-:W-:Y:S01]  /*9b30*/  F2FP.SATFINITE.E4M3.F32.PACK_AB_MERGE_C R23, R27, R26, R23 ;  /* 0x0000001a1b17723e */ /* 0x000fe20004807017 */
[C---:B------:R-:W-:Y:S01]  /*9b40*/  FFMA R32, R81.reuse, R113, R32 ;  /* 0x0000007151207223 */ /* 0x040fe20000000020 */
        /* <DEDUP_REMOVED lines=13> */
[C---:B------:R-:W-:Y:S01]  /*9c20*/  FMUL R40, R76.reuse, R46 ;  /* 0x0000002e4c287220 */ /* 0x040fe20000400000 */
[C---:B------:R-:W-:Y:S01]  /*9c30*/  FMUL R41, R76.reuse, R47 ;  /* 0x0000002f4c297220 */ /* 0x040fe20000400000 */
[C---:B------:R-:W-:Y:S01]  /*9c40*/  FFMA R39, R81.reuse, R120, R39 ;  /* 0x0000007851277223 */ /* 0x040fe20000000027 */
[--C-:B------:R-:W-:Y:S02]  /*9c50*/  HADD2.F32 R125, -RZ, R155.reuse.H0_H0 ;  /* 0x2000009bff7d7230 */ /* 0x100fe40000004100 */
[C---:B------:R-:W-:Y:S01]  /*9c60*/  FFMA R40, R81.reuse, R121, R40 ;  /* 0x0000007951287223 */ /* 0x040fe20000000028 */
[----:B------:R-:W-:Y:S02]  /*9c70*/  HADD2.F32 R126, -RZ, R155.H1_H1 ;  /* 0x3000009bff7e7230 */ /* 0x000fe40000004100 */
[C---:B------:R-:W-:Y:S01]  /*9c80*/  FMUL R44, R76.reuse, R50 ;  /* 0x000000324c2c7220 */ /* 0x040fe20000400000 */
[C---:B------:R-:W-:Y:S01]  /*9c90*/  FFMA R41, R81.reuse, R122, R41 ;  /* 0x0000007a51297223 */ /* 0x040fe20000000029 */
[C---:B------:R-:W-:Y:S01]  /*9ca0*/  FMUL R45, R76.reuse, R51 ;  /* 0x000000334c2d7220 */ /* 0x040fe20000400000 */
[C---:B------:R-:W-:Y:S01]  /*9cb0*/  FFMA R42, R81.reuse, R123, R42 ;  /* 0x0000007b512a7223 */ /* 0x040fe2000000002a */
[C---:B------:R-:W-:Y:S01]  /*9cc0*/  FMUL R46, R76.reuse, R52 ;  /* 0x000000344c2e7220 */ /* 0x040fe20000400000 */
[----:B------:R-:W-:Y:S01]  /*9cd0*/  F2FP.F16.E4M3.UNPACK_B R157, R157.H1 ;  /* 0x0000009dff9d723e */ /* 0x000fe200030006ff */
[C---:B------:R-:W-:Y:S01]  /*9ce0*/  FFMA R43, R81.reuse, R124, R43 ;  /* 0x0000007c512b7223 */ /* 0x040fe2000000002b */
[C---:B------:R-:W-:Y:S01]  /*9cf0*/  FMUL R47, R76.reuse, R53 ;  /* 0x000000354c2f7220 */ /* 0x040fe20000400000 */
[--C-:B------:R-:W-:Y:S02]  /*9d00*/  HADD2.F32 R129, -RZ, R156.reuse.H0_H0 ;  /* 0x2000009cff817230 */ /* 0x100fe40000004100 */
[C---:B------:R-:W-:Y:S01]  /*9d10*/  FMUL R48, R76.reuse, R54 ;  /* 0x000000364c307220 */ /* 0x040fe20000400000 */
[C---:B------:R-:W-:Y:S01]  /*9d20*/  FMUL R49, R76.reuse, R55 ;  /* 0x000000374c317220 */ /* 0x040fe20000400000 */
[C---:B------:R-:W-:Y:S01]  /*9d30*/  FMUL R52, R76.reuse, R58 ;  /* 0x0000003a4c347220 */ /* 0x040fe20000400000 */
[C---:B------:R-:W-:Y:S01]  /*9d40*/  FMUL R53, R76.reuse, R59 ;  /* 0x0000003b4c357220 */ /* 0x040fe20000400000 */
[C---:B------:R-:W-:Y:S01]  /*9d50*/  FMUL R54, R76.reuse, R60 ;  /* 0x0000003c4c367220 */ /* 0x040fe20000400000 */
[C---:B------:R-:W-:Y:S01]  /*9d60*/  FMUL R55, R76.reuse, R61 ;  /* 0x0000003d4c377220 */ /* 0x040fe20000400000 */
[C---:B------:R-:W-:Y:S01]  /*9d70*/  FFMA R44, R81.reuse, R125, R44 ;  /* 0x0000007d512c7223 */ /* 0x040fe2000000002c */
[----:B------:R-:W-:Y:S02]  /*9d80*/  HADD2.F32 R130, -RZ, R156.H1_H1 ;  /* 0x3000009cff827230 */ /* 0x000fe40000004100 */
        /* <DEDUP_REMOVED lines=13> */
[----:B------:R-:W-:Y:S01]  /*9e60*/  F2FP.F16.E4M3.UNPACK_B R158, R158.H1 ;  /* 0x0000009eff9e723e */ /* 0x000fe200030006ff */
[--C-:B------:R-:W-:Y:S02]  /*9e70*/  HADD2.F32 R133, -RZ, R157.reuse.H0_H0 ;  /* 0x2000009dff857230 */ /* 0x100fe40000004100 */
[C---:B------:R-:W-:Y:S01]  /*9e80*/  FFMA R48, R81.reuse, R129, R48 ;  /* 0x0000008151307223 */ /* 0x040fe20000000030 */
[----:B------:R1:W-:Y:S01]  /*9e90*/  STS.128 [R181+UR8+0x6000], R64 ;  /* 0x00600040b5007988 */ /* 0x0003e20008000c08 */
[----:B------:R-:W-:Y:S02]  /*9ea0*/  HADD2.F32 R134, -RZ, R157.H1_H1 ;  /* 0x3000009dff867230 */ /* 0x000fe40000004100 */
[C---:B------:R-:W-:Y:S01]  /*9eb0*/  FFMA R49, R81.reuse, R130, R49 ;  /* 0x0000008251317223 */ /* 0x040fe20000000031 */
[C---:B------:R-:W-:Y:S01]  /*9ec0*/  FFMA R50, R81.reuse, R131, R50 ;  /* 0x0000008351327223 */ /* 0x040fe20000000032 */
[----:B------:R-:W-:Y:S01]  /*9ed0*/  F2FP.F16.E4M3.UNPACK_B R159, R159.H1 ;  /* 0x0000009fff9f723e */ /* 0x000fe200030006ff */
[C---:B------:R-:W-:Y:S01]  /*9ee0*/  FFMA R51, R81.reuse, R132, R51 ;  /* 0x0000008451337223 */ /* 0x040fe20000000033 */
[--C-:B------:R-:W-:Y:S02]  /*9ef0*/  HADD2.F32 R137, -RZ, R158.reuse.H0_H0 ;  /* 0x2000009eff897230 */ /* 0x100fe40000004100 */
[----:B------:R-:W-:Y:S01]  /*9f00*/  FFMA R52, R81, R133, R52 ;  /* 0x0000008551347223 */ /* 0x000fe20000000034 */
[----:B------:R1:W-:Y:S01]  /*9f10*/  STS.128 [R82+0x6010], R20 ;  /* 0x0060101452007388 */ /* 0x0003e20000000c00 */
[----:B------:R-:W-:Y:S01]  /*9f20*/  F2FP.SATFINITE.E4M3.F32.PACK_AB_MERGE_C R40, R41, R40, RZ ;  /* 0x000000282928723e */ /* 0x000fe200048070ff */
[----:B------:R-:W-:Y:S02]  /*9f30*/  HADD2.F32 R138, -RZ, R158.H1_H1 ;  /* 0x3000009eff8a7230 */ /* 0x000fe40000004100 */
[C---:B------:R-:W-:Y:S01]  /*9f40*/  FMUL R56, R76.reuse, R62 ;  /* 0x0000003e4c387220 */ /* 0x040fe20000400000 */
[C---:B------:R-:W-:Y:S01]  /*9f50*/  FFMA R53, R81.reuse, R134, R53 ;  /* 0x0000008651357223 */ /* 0x040fe20000000035 */
[----:B------:R-:W-:Y:S01]  /*9f60*/  FMUL R57, R76, R63 ;  /* 0x0000003f4c397220 */ /* 0x000fe20000400000 */
[C---:B------:R-:W-:Y:S01]  /*9f70*/  FFMA R54, R81.reuse, R135, R54 ;  /* 0x0000008751367223 */ /* 0x040fe20000000036 */
[C---:B------:R-:W-:Y:S01]  /*9f80*/  FFMA R55, R81.reuse, R136, R55 ;  /* 0x0000008851377223 */ /* 0x040fe20000000037 */
[--C-:B------:R-:W-:Y:S02]  /*9f90*/  HADD2.F32 R83, -RZ, R159.reuse.H0_H0 ;  /* 0x2000009fff537230 */ /* 0x100fe40000004100 */
[C---:B------:R-:W-:Y:S01]  /*9fa0*/  FFMA R56, R81.reuse, R137, R56 ;  /* 0x0000008951387223 */ /* 0x040fe20000000038 */
[----:B------:R-:W-:Y:S02]  /*9fb0*/  HADD2.F32 R80, -RZ, R159.H1_H1 ;  /* 0x3000009fff507230 */ /* 0x000fe40000004100 */
[----:B------:R-:W-:Y:S01]  /*9fc0*/  FFMA R57, R81, R138, R57 ;  /* 0x0000008a51397223 */ /* 0x000fe20000000039 */
[----:B------:R-:W-:Y:S01]  /*9fd0*/  F2FP.SATFINITE.E4M3.F32.PACK_AB_MERGE_C R37, R37, R36, RZ ;  /* 0x000000242525723e */ /* 0x000fe200048070ff */
[----:B------:R-:W-:Y:S01]  /*9fe0*/  FFMA R58, R81, R139, R58 ;  /* 0x0000008b513a7223 */ /* 0x000fe2000000003a */
[----:B------:R-:W-:Y:S01]  /*9ff0*/  F2FP.SATFINITE.E4M3.F32.PACK_AB_MERGE_C R44, R45, R44, RZ ;  /* 0x0000002c2d2c723e */ /* 0x000fe200048070ff */
[C---:B------:R-:W-:Y:S01]  /*a000*/  FFMA R59, R81.reuse, R140, R59 ;  /* 0x0000008c513b7223 */ /* 0x040fe2000000003b */
[----:B------:R-:W-:Y:S01]  /*a010*/  FFMA R60, R81, R83, R60 ;  /* 0x00000053513c7223 */ /* 0x000fe2000000003c */
[----:B------:R-:W-:Y:S01]  /*a020*/  F2FP.SATFINITE.E4M3.F32.PACK_AB_MERGE_C R38, R39, R38, R40 ;  /* 0x000000262726723e */ /* 0x000fe20004807028 */
[----:B------:R-:W-:Y:S01]  /*a030*/  FFMA R61, R81, R80, R61 ;  /* 0x00000050513d7223 */ /* 0x000fe2000000003d */
[----:B------:R-:W-:Y:S02]  /*a040*/  F2FP.SATFINITE.E4M3.F32.PACK_AB_MERGE_C R36, R31, R30, R32 ;  /* 0x0000001e1f24723e */ /* 0x000fe40004807020 */
        /* <DEDUP_REMOVED lines=28> */
.L_x_131:
[----:B------:R-:W-:Y:S05]  /*a210*/  BSYNC.RECONVERGENT B0 ;  /* 0x0000000000007941 */ /* 0x000fea0003800200 */
.L_x_130:
[----:B------:R-:W-:Y:S01]  /*a220*/  IADD3 R0, PT, PT, R79, 0x1, RZ ;  /* 0x000000014f007810 */ /* 0x000fe20007ffe0ff */
[----:B------:R-:W-:Y:S04]  /*a230*/  BSSY.RECONVERGENT B0, `(.L_x_132) ;  /* 0x0000003000007945 */ /* 0x000fe80003800200 */
[----:B------:R-:W-:Y:S05]  /*a240*/  @P0 BRA `(.L_x_133) ;  /* 0x0000000000040947 */ /* 0x000fea0003800000 */
[----:B------:R-:W-:Y:S04]  /*a250*/  DEPBAR.LE SB0, 0x1 ;  /* 0x000080400000791a */ /* 0x000fe80000000000 */
.L_x_133:
[----:B------:R-:W-:Y:S05]  /*a260*/  BSYNC.RECONVERGENT B0 ;  /* 0x0000000000007941 */ /* 0x000fea0003800200 */
.L_x_132:
[----:B------:R-:W-:Y:S01]  /*a270*/  BAR.SYNC.DEFER_BLOCKING 0x1, 0x80 ;  /* 0x0042000000007b1d */ /* 0x000fe20000010000 */
[----:B------:R-:W-:Y:S01]  /*a280*/  ISETP.NE.AND P2, PT, R184, RZ, PT ;  /* 0x000000ffb800720c */ /* 0x000fe20003f45270 */
[----:B------:R-:W-:Y:S01]  /*a290*/  UISETP.NE.AND UP0, UPT, UR54, 0x2, UPT ;  /* 0x000000023600788c */ /* 0x000fe2000bf05270 */
[----:B------:R-:W-:Y:S01]  /*a2a0*/  ISETP.NE.AND P0, PT, R186, 0x2, PT ;  /* 0x00000002ba00780c */ /* 0x000fe20003f05270 */
[----:B-1----:R-:W-:Y:S01]  /*a2b0*/  IMAD.IADD R20, R75, 0x1, R143 ;  /* 0x000000014b147824 */ /* 0x002fe200078e028f */
[----:B------:R-:W-:Y:S01]  /*a2c0*/  ISETP.NE.AND P1, PT, R0, 0x2, PT ;  /* 0x000000020000780c */ /* 0x000fe20003f25270 */
[----:B------:R-:W-:Y:S01]  /*a2d0*/  USEL UR54, UR54, URZ, UP0 ;  /* 0x000000ff36367287 */ /* 0x000fe20008000000 */
[----:B------:R-:W-:Y:S01]  /*a2e0*/  SEL R4, RZ, 0x1, P0 ;  /* 0x00000001ff047807 */ /* 0x000fe20000000000 */
[----:B------:R-:W-:Y:S01]  /*a2f0*/  IMAD.IADD R21, R77, 0x1, R166 ;  /* 0x000000014d157824 */ /* 0x000fe200078e02a6 */
[----:B------:R-:W-:Y:S02]  /*a300*/  SEL R3, RZ, 0x1, P1 ;  /* 0x00000001ff037807 */ /* 0x000fe40000800000 */
[----:B------:R-:W-:Y:S02]  /*a310*/  LOP3.LUT R177, R177, R4, RZ, 0x3c, !PT ;  /* 0x00000004b1b17212 */ /* 0x000fe400078e3cff */
[----:B------:R-:W-:Y:S02]  /*a320*/  LOP3.LUT R178, R178, R3, RZ, 0x3c, !PT ;  /* 0x00000003b2b27212 */ /* 0x000fe400078e3cff */
[----:B------:R-:W-:Y:S02]  /*a330*/  @P2 R2UR UR36, R174 ;  /* 0x00000000ae2422ca */ /* 0x000fe400000e0000 */
[----:B------:R-:W-:Y:S02]  /*a340*/  SEL R186, R186, RZ, P0 ;  /* 0x000000ffbaba7207 */ /* 0x000fe40000000000 */
[----:B------:R-:W-:Y:S01]  /*a350*/  SEL R79, R0, RZ, P1 ;  /* 0x000000ff004f7207 */ /* 0x000fe20000800000 */
[----:B------:R-:W-:Y:S10]  /*a360*/  @P2 BRA `(.L_x_134) ;  /* 0xffffffb000042947 */ /* 0x000ff4000383ffff */
[----:B------:R-:W-:Y:S05]  /*a370*/  EXIT ;  /* 0x000000000000794d */ /* 0x000fea0003800000 */
.L_x_24:
[----:B--2---:R2:W4:Y:S02]  /*a380*/  SYNCS.PHASECHK.TRANS64.TRYWAIT P0, [R3+URZ+0xc0], R2 ;  /* 0x0000c002030075a7 */ /* 0x00452400080011ff */
[----:B----4-:R-:W-:Y:S05]  /*a390*/  @!P0 NANOSLEEP.SYNCS 0x989680 ;  /* 0x009896800000895d */ /* 0x010fea0003900000 */
[----:B------:R-:W4:Y:S02]  /*a3a0*/  @!P0 SYNCS.PHASECHK.TRANS64 P0, [R3+URZ+0xc0], R2 ;  /* 0x0000c002030085a7 */ /* 0x000f2400080010ff */
[----:B----4-:R-:W-:Y:S05]  /*a3b0*/  @!P0 BRA `(.L_x_24) ;  /* 0xfffffffc00f08947 */ /* 0x010fea000383ffff */
[----:B------:R-:W-:Y:S05]  /*a3c0*/  BRA `(.L_x_135) ;  /* 0xffffff7000ec7947 */ /* 0x000fea000383ffff */
.L_x_27:
[----:B-1----:R-:W-:Y:S07]  /*a3d0*/  MOV R2, UR33 ;  /* 0x0000002100027c02 */ /* 0x002fee0008000f00 */
.L_x_136:
[----:B-1----:R1:W2:Y:S02]  /*a3e0*/  SYNCS.PHASECHK.TRANS64.TRYWAIT P0, [R2+URZ+0x18], R5 ;  /* 0x00001805020075a7 */ /* 0x0022a400080011ff */
[----:B--2---:R-:W-:Y:S05]  /*a3f0*/  @!P0 NANOSLEEP.SYNCS 0x989680 ;  /* 0x009896800000895d */ /* 0x004fea0003900000 */
[----:B------:R-:W2:Y:S02]  /*a400*/  @!P0 SYNCS.PHASECHK.TRANS64 P0, [R2+URZ+0x18], R5 ;  /* 0x00001805020085a7 */ /* 0x000ea400080010ff */
[----:B--2---:R-:W-:Y:S05]  /*a410*/  @!P0 BRA `(.L_x_136) ;  /* 0xfffffffc00f08947 */ /* 0x004fea000383ffff */
[----:B------:R-:W-:Y:S05]  /*a420*/  BRA `(.L_x_26) ;  /* 0xffffff7400547947 */ /* 0x000fea000383ffff */
.L_x_34:
[----:B-1----:R-:W-:Y:S07]  /*a430*/  MOV R2, UR33 ;  /* 0x0000002100027c02 */ /* 0x002fee0008000f00 */
.L_x_137:
[----:B-1----:R1:W2:Y:S02]  /*a440*/  SYNCS.PHASECHK.TRANS64.TRYWAIT P0, [R2+URZ+0x18], R5 ;  /* 0x00001805020075a7 */ /* 0x0022a400080011ff */
[----:B--2---:R-:W-:Y:S05]  /*a450*/  @!P0 NANOSLEEP.SYNCS 0x989680 ;  /* 0x009896800000895d */ /* 0x004fea0003900000 */
[----:B------:R-:W2:Y:S02]  /*a460*/  @!P0 SYNCS.PHASECHK.TRANS64 P0, [R2+URZ+0x18], R5 ;  /* 0x00001805020085a7 */ /* 0x000ea400080010ff */
[----:B--2---:R-:W-:Y:S05]  /*a470*/  @!P0 BRA `(.L_x_137) ;  /* 0xfffffffc00f08947 */ /* 0x004fea000383ffff */
[----:B------:R-:W-:Y:S05]  /*a480*/  BRA `(.L_x_33) ;  /* 0xffffff7800407947 */ /* 0x000fea000383ffff */
.L_x_39:
[----:B-1----:R1:W2:Y:S02]  /*a490*/  SYNCS.PHASECHK.TRANS64.TRYWAIT P0, [R2+URZ+0x70], R3 ;  /* 0x00007003020075a7 */ /* 0x0022a400080011ff */
[----:B--2---:R-:W-:Y:S05]  /*a4a0*/  @!P0 NANOSLEEP.SYNCS 0x989680 ;  /* 0x009896800000895d */ /* 0x004fea0003900000 */
[----:B------:R-:W2:Y:S02]  /*a4b0*/  @!P0 SYNCS.PHASECHK.TRANS64 P0, [R2+URZ+0x70], R3 ;  /* 0x00007003020085a7 */ /* 0x000ea400080010ff */
[----:B--2---:R-:W-:Y:S05]  /*a4c0*/  @!P0 BRA `(.L_x_39) ;  /* 0xfffffffc00f08947 */ /* 0x004fea000383ffff */
[----:B------:R-:W-:Y:S05]  /*a4d0*/  BRA `(.L_x_138) ;  /* 0xffffff7c000c7947 */ /* 0x000fea000383ffff */
.L_x_43:
[----:B---3--:R-:W-:-:S07]  /*a4e0*/  MOV R0, UR5 ;  /* 0x0000000500007c02 */ /* 0x008fce0008000f00 */
.L_x_139:
[----:B-1----:R1:W2:Y:S02]  /*a4f0*/  SYNCS.PHASECHK.TRANS64.TRYWAIT P0, [R0+URZ], R3 ;  /* 0x00000003000075a7 */ /* 0x0022a400080011ff */
[----:B--2---:R-:W-:Y:S05]  /*a500*/  @!P0 NANOSLEEP.SYNCS 0x989680 ;  /* 0x009896800000895d */ /* 0x004fea0003900000 */
[----:B------:R-:W2:Y:S02]  /*a510*/  @!P0 SYNCS.PHASECHK.TRANS64 P0, [R0+URZ], R3 ;  /* 0x00000003000085a7 */ /* 0x000ea400080010ff */
[----:B--2---:R-:W-:Y:S05]  /*a520*/  @!P0 BRA `(.L_x_139) ;  /* 0xfffffffc00f08947 */ /* 0x004fea000383ffff */
[----:B------:R-:W-:Y:S05]  /*a530*/  BRA `(.L_x_140) ;  /* 0xffffff80007c7947 */ /* 0x000fea000383ffff */
.L_x_44:
[----:B---3--:R-:W-:-:S07]  /*a540*/  MOV R0, UR5 ;  /* 0x0000000500007c02 */ /* 0x008fce0008000f00 */
.L_x_141:
[----:B-1----:R1:W2:Y:S02]  /*a550*/  SYNCS.PHASECHK.TRANS64.TRYWAIT P0, [R0+URZ], R3 ;  /* 0x00000003000075a7 */ /* 0x0022a400080011ff */
[----:B--2---:R-:W-:Y:S05]  /*a560*/  @!P0 NANOSLEEP.SYNCS 0x989680 ;  /* 0x009896800000895d */ /* 0x004fea0003900000 */
[----:B------:R-:W2:Y:S02]  /*a570*/  @!P0 SYNCS.PHASECHK.TRANS64 P0, [R0+URZ], R3 ;  /* 0x00000003000085a7 */ /* 0x000ea400080010ff */
[----:B--2---:R-:W-:Y:S05]  /*a580*/  @!P0 BRA `(.L_x_141) ;  /* 0xfffffffc00f08947 */ /* 0x004fea000383ffff */
[----:B------:R-:W-:Y:S05]  /*a590*/  BRA `(.L_x_142) ;  /* 0xffffff8000887947 */ /* 0x000fea000383ffff */
.L_x_47:
[----:B-1----:R1:W2:Y:S02]  /*a5a0*/  SYNCS.PHASECHK.TRANS64.TRYWAIT P0, [R0+URZ+0xb0], R5 ;  /* 0x0000b005000075a7 */ /* 0x0022a400080011ff */
[----:B--2---:R-:W-:Y:S05]  /*a5b0*/  @!P0 NANOSLEEP.SYNCS 0x989680 ;  /* 0x009896800000895d */ /* 0x004fea0003900000 */
[----:B------:R-:W2:Y:S02]  /*a5c0*/  @!P0 SYNCS.PHASECHK.TRANS64 P0, [R0+URZ+0xb0], R5 ;  /* 0x0000b005000085a7 */ /* 0x000ea400080010ff */
[----:B--2---:R-:W-:Y:S05]  /*a5d0*/  @!P0 BRA `(.L_x_47) ;  /* 0xfffffffc00f08947 */ /* 0x004fea000383ffff */
[----:B------:R-:W-:Y:S05]  /*a5e0*/  BRA `(.L_x_143) ;  /* 0xffffff8000e87947 */ /* 0x000fea000383ffff */
.L_x_48:
[----:B------:R-:W-:-:S07]  /*a5f0*/  MOV R0, UR5 ;  /* 0x0000000500007c02 */ /* 0x000fce0008000f00 */
.L_x_144:
[----:B-1----:R1:W2:Y:S02]  /*a600*/  SYNCS.PHASECHK.TRANS64.TRYWAIT P0, [R0+URZ+0x80], R7 ;  /* 0x00008007000075a7 */ /* 0x0022a400080011ff */
[----:B--2---:R-:W-:Y:S05]  /*a610*/  @!P0 NANOSLEEP.SYNCS 0x989680 ;  /* 0x009896800000895d */ /* 0x004fea0003900000 */
[----:B------:R-:W2:Y:S02]  /*a620*/  @!P0 SYNCS.PHASECHK.TRANS64 P0, [R0+URZ+0x80], R7 ;  /* 0x00008007000085a7 */ /* 0x000ea400080010ff */
[----:B--2---:R-:W-:Y:S05]  /*a630*/  @!P0 BRA `(.L_x_144) ;  /* 0xfffffffc00f08947 */ /* 0x004fea000383ffff */
[----:B------:R-:W-:Y:S05]  /*a640*/  BRA `(.L_x_145) ;  /* 0xffffff8000f87947 */ /* 0x000fea000383ffff */
.L_x_49:
[----:B-1----:R1:W2:Y:S02]  /*a650*/  SYNCS.PHASECHK.TRANS64.TRYWAIT P1, [R0+URZ+0x70], R5 ;  /* 0x00007005000075a7 */ /* 0x0022a400080211ff */
[----:B--2---:R-:W-:Y:S05]  /*a660*/  @!P1 NANOSLEEP.SYNCS 0x989680 ;  /* 0x009896800000995d */ /* 0x004fea0003900000 */
[----:B------:R-:W2:Y:S02]  /*a670*/  @!P1 SYNCS.PHASECHK.TRANS64 P1, [R0+URZ+0x70], R5 ;  /* 0x00007005000095a7 */ /* 0x000ea400080210ff */
[----:B--2---:R-:W-:Y:S05]  /*a680*/  @!P1 BRA `(.L_x_49) ;  /* 0xfffffffc00f09947 */ /* 0x004fea000383ffff */
[----:B------:R-:W-:Y:S05]  /*a690*/  BRA `(.L_x_146) ;  /* 0xffffff8400287947 */ /* 0x000fea000383ffff */
.L_x_52:
[----:B------:R-:W-:-:S07]  /*a6a0*/  MOV R0, UR5 ;  /* 0x0000000500007c02 */ /* 0x000fce0008000f00 */
.L_x_147:
[----:B-1----:R1:W2:Y:S02]  /*a6b0*/  SYNCS.PHASECHK.TRANS64.TRYWAIT P0, [R0+URZ+0x80], R3 ;  /* 0x00008003000075a7 */ /* 0x0022a400080011ff */
[----:B--2---:R-:W-:Y:S05]  /*a6c0*/  @!P0 NANOSLEEP.SYNCS 0x989680 ;  /* 0x009896800000895d */ /* 0x004fea0003900000 */
[----:B------:R-:W2:Y:S02]  /*a6d0*/  @!P0 SYNCS.PHASECHK.TRANS64 P0, [R0+URZ+0x80], R3 ;  /* 0x00008003000085a7 */ /* 0x000ea400080010ff */
[----:B--2---:R-:W-:Y:S05]  /*a6e0*/  @!P0 BRA `(.L_x_147) ;  /* 0xfffffffc00f08947 */ /* 0x004fea000383ffff */
[----:B------:R-:W-:Y:S05]  /*a6f0*/  BRA `(.L_x_51) ;  /* 0xffffff84007c7947 */ /* 0x000fea000383ffff */
.L_x_61:
[----:B-1----:R-:W-:-:S04]  /*a700*/  MOV R4, UR4 ;  /* 0x0000000400047c02 */ /* 0x002fc80008000f00 */
[----:B------:R1:W2:Y:S03]  /*a710*/  SYNCS.PHASECHK.TRANS64.TRYWAIT P0, [R4+URZ+0x8], R5 ;  /* 0x00000805040075a7 */ /* 0x0002a600080011ff */
[----:B--2---:R-:W-:Y:S05]  /*a720*/  @!P0 NANOSLEEP.SYNCS 0x989680 ;  /* 0x009896800000895d */ /* 0x004fea0003900000 */
[----:B------:R-:W2:Y:S02]  /*a730*/  @!P0 SYNCS.PHASECHK.TRANS64 P0, [R4+URZ+0x8], R5 ;  /* 0x00000805040085a7 */ /* 0x000ea400080010ff */
[----:B--2---:R-:W-:Y:S05]  /*a740*/  @!P0 BRA `(.L_x_61) ;  /* 0xfffffffc00ec8947 */ /* 0x004fea000383ffff */
[----:B------:R-:W-:Y:S05]  /*a750*/  BRA `(.L_x_60) ;  /* 0xffffff8800307947 */ /* 0x000fea000383ffff */
.L_x_63:
[----:B------:R-:W-:Y:S01]  /*a760*/  BSSY B0, `(.L_x_148) ;  /* 0x0000006000007945 */ /* 0x000fe20003800000 */
[----:B------:R-:W-:-:S07]  /*a770*/  MOV R15, 0xffffffff ;  /* 0xffffffff000f7802 */ /* 0x000fce0000000f00 */
[----:B-1---5:R-:W-:Y:S05]  /*a780*/  WARPSYNC.COLLECTIVE R15, `(.L_x_149) ;  /* 0x000000000f0c7348 */ /* 0x022fea0003c00000 */
[----:B------:R-:W-:Y:S02]  /*a790*/  ELECT P6, UR79, PT ;  /* 0x00000000004f782f */ /* 0x000fe400038c0000 */
[----:B------:R-:W-:Y:S01]  /*a7a0*/  MOV R14, UR79 ;  /* 0x0000004f000e7c02 */ /* 0x000fe20008000f00 */
[----:B-1---5:R-:W-:Y:S10]  /*a7b0*/  ENDCOLLECTIVE ;  /* 0x000000000000791b */ /* 0x022ff40003800000 */
.L_x_149:
[----:B------:R-:W-:Y:S05]  /*a7c0*/  BSYNC B0 ;  /* 0x0000000000007941 */ /* 0x000fea0003800000 */
.L_x_148:
[----:B------:R-:W-:Y:S05]  /*a7d0*/  BRA `(.L_x_150) ;  /* 0xffffff8800607947 */ /* 0x000fea000383ffff */
.L_x_65:
[----:B-1----:R-:W-:-:S04]  /*a7e0*/  MOV R2, UR4 ;  /* 0x0000000400027c02 */ /* 0x002fc80008000f00 */
[----:B------:R1:W2:Y:S03]  /*a7f0*/  SYNCS.PHASECHK.TRANS64.TRYWAIT P0, [R2+URZ+0x8], R3 ;  /* 0x00000803020075a7 */ /* 0x0002a600080011ff */
[----:B--2---:R-:W-:Y:S05]  /*a800*/  @!P0 NANOSLEEP.SYNCS 0x989680 ;  /* 0x009896800000895d */ /* 0x004fea0003900000 */
[----:B------:R-:W2:Y:S02]  /*a810*/  @!P0 SYNCS.PHASECHK.TRANS64 P0, [R2+URZ+0x8], R3 ;  /* 0x00000803020085a7 */ /* 0x000ea400080010ff */
[----:B--2---:R-:W-:Y:S05]  /*a820*/  @!P0 BRA `(.L_x_65) ;  /* 0xfffffffc00ec8947 */ /* 0x004fea000383ffff */
[----:B------:R-:W-:Y:S05]  /*a830*/  BRA `(.L_x_64) ;  /* 0xffffff8800647947 */ /* 0x000fea000383ffff */
.L_x_66:
[----:B-1----:R1:W2:Y:S02]  /*a840*/  SYNCS.PHASECHK.TRANS64.TRYWAIT P0, [R0+URZ+0x70], R5 ;  /* 0x00007005000075a7 */ /* 0x0022a400080011ff */
[----:B--2---:R-:W-:Y:S05]  /*a850*/  @!P0 NANOSLEEP.SYNCS 0x989680 ;  /* 0x009896800000895d */ /* 0x004fea0003900000 */
[----:B------:R-:W2:Y:S02]  /*a860*/  @!P0 SYNCS.PHASECHK.TRANS64 P0, [R0+URZ+0x70], R5 ;  /* 0x00007005000085a7 */ /* 0x000ea400080010ff */
[----:B--2---:R-:W-:Y:S05]  /*a870*/  @!P0 BRA `(.L_x_66) ;  /* 0xfffffffc00f08947 */ /* 0x004fea000383ffff */
[----:B------:R-:W-:Y:S05]  /*a880*/  BRA `(.L_x_151) ;  /* 0xffffff8c00707947 */ /* 0x000fea000383ffff */
.L_x_68:
[----:B------:R-:W-:-:S07]  /*a890*/  MOV R0, UR19 ;  /* 0x0000001300007c02 */ /* 0x000fce0008000f00 */
.L_x_152:
[----:B-1----:R1:W2:Y:S02]  /*a8a0*/  SYNCS.PHASECHK.TRANS64.TRYWAIT P0, [R0+URZ+0xa0], R5 ;  /* 0x0000a005000075a7 */ /* 0x0022a400080011ff */
[----:B--2---:R-:W-:Y:S05]  /*a8b0*/  @!P0 NANOSLEEP.SYNCS 0x989680 ;  /* 0x009896800000895d */ /* 0x004fea0003900000 */
[----:B------:R-:W2:Y:S02]  /*a8c0*/  @!P0 SYNCS.PHASECHK.TRANS64 P0, [R0+URZ+0xa0], R5 ;  /* 0x0000a005000085a7 */ /* 0x000ea400080010ff */
[----:B--2---:R-:W-:Y:S05]  /*a8d0*/  @!P0 BRA `(.L_x_152) ;  /* 0xfffffffc00f08947 */ /* 0x004fea000383ffff */
[----:B------:R-:W-:Y:S05]  /*a8e0*/  BRA `(.L_x_153) ;  /* 0xffffff8c00bc7947 */ /* 0x000fea000383ffff */
.L_x_71:
[----:B------:R-:W-:Y:S07]  /*a8f0*/  MOV R0, UR26 ;  /* 0x0000001a00007c02 */ /* 0x000fee0008000f00 */
.L_x_154:
[----:B-1----:R1:W2:Y:S02]  /*a900*/  SYNCS.PHASECHK.TRANS64.TRYWAIT P0, [R0+URZ], R5 ;  /* 0x00000005000075a7 */ /* 0x0022a400080011ff */
[----:B--2---:R-:W-:Y:S05]  /*a910*/  @!P0 NANOSLEEP.SYNCS 0x989680 ;  /* 0x009896800000895d */ /* 0x004fea0003900000 */
[----:B------:R-:W2:Y:S02]  /*a920*/  @!P0 SYNCS.PHASECHK.TRANS64 P0, [R0+URZ], R5 ;  /* 0x00000005000085a7 */ /* 0x000ea400080010ff */
[----:B--2---:R-:W-:Y:S05]  /*a930*/  @!P0 BRA `(.L_x_154) ;  /* 0xfffffffc00f08947 */ /* 0x004fea000383ffff */
[----:B------:R-:W-:Y:S05]  /*a940*/  BRA `(.L_x_70) ;  /* 0xffffff8c00d07947 */ /* 0x000fea000383ffff */
.L_x_75:
[----:B-1----:R-:W-:-:S07]  /*a950*/  MOV R0, UR5 ;  /* 0x0000000500007c02 */ /* 0x002fce0008000f00 */
.L_x_155:
[----:B-1----:R1:W2:Y:S02]  /*a960*/  SYNCS.PHASECHK.TRANS64.TRYWAIT P0, [R0+URZ], R3 ;  /* 0x00000003000075a7 */ /* 0x0022a400080011ff */
[----:B--2---:R-:W-:Y:S05]  /*a970*/  @!P0 NANOSLEEP.SYNCS 0x989680 ;  /* 0x009896800000895d */ /* 0x004fea0003900000 */
[----:B------:R-:W2:Y:S02]  /*a980*/  @!P0 SYNCS.PHASECHK.TRANS64 P0, [R0+URZ], R3 ;  /* 0x00000003000085a7 */ /* 0x000ea400080010ff */
[----:B--2---:R-:W-:Y:S05]  /*a990*/  @!P0 BRA `(.L_x_155) ;  /* 0xfffffffc00f08947 */ /* 0x004fea000383ffff */
[----:B------:R-:W-:Y:S05]  /*a9a0*/  BRA `(.L_x_156) ;  /* 0xffffff9400147947 */ /* 0x000fea000383ffff */
.L_x_78:
[----:B------:R-:W-:-:S07]  /*a9b0*/  MOV R0, UR11 ;  /* 0x0000000b00007c02 */ /* 0x000fce0008000f00 */
.L_x_157:
[----:B-1----:R1:W2:Y:S02]  /*a9c0*/  SYNCS.PHASECHK.TRANS64.TRYWAIT P1, [R0+URZ+0xd0], R3 ;  /* 0x0000d003000075a7 */ /* 0x0022a400080211ff */
[----:B--2---:R-:W-:Y:S05]  /*a9d0*/  @!P1 NANOSLEEP.SYNCS 0x989680 ;  /* 0x009896800000995d */ /* 0x004fea0003900000 */
[----:B------:R-:W2:Y:S02]  /*a9e0*/  @!P1 SYNCS.PHASECHK.TRANS64 P1, [R0+URZ+0xd0], R3 ;  /* 0x0000d003000095a7 */ /* 0x000ea400080210ff */
[----:B--2---:R-:W-:Y:S05]  /*a9f0*/  @!P1 BRA `(.L_x_157) ;  /* 0xfffffffc00f09947 */ /* 0x004fea000383ffff */
[----:B------:R-:W-:Y:S05]  /*aa00*/  BRA `(.L_x_158) ;  /* 0xffffff9400607947 */ /* 0x000fea000383ffff */
.L_x_83:
[----:B----4-:R4:W1:Y:S02]  /*aa10*/  SYNCS.PHASECHK.TRANS64.TRYWAIT P0, [R0+URZ+0x70], R3 ;  /* 0x00007003000075a7 */ /* 0x01086400080011ff */
[----:B-1----:R-:W-:Y:S05]  /*aa20*/  @!P0 NANOSLEEP.SYNCS 0x989680 ;  /* 0x009896800000895d */ /* 0x002fea0003900000 */
[----:B------:R-:W1:Y:S02]  /*aa30*/  @!P0 SYNCS.PHASECHK.TRANS64 P0, [R0+URZ+0x70], R3 ;  /* 0x00007003000085a7 */ /* 0x000e6400080010ff */
[----:B-1----:R-:W-:Y:S05]  /*aa40*/  @!P0 BRA `(.L_x_83) ;  /* 0xfffffffc00f08947 */ /* 0x002fea000383ffff */
[----:B------:R-:W-:Y:S05]  /*aa50*/  BRA `(.L_x_159) ;  /* 0xffffff9800707947 */ /* 0x000fea000383ffff */
.L_x_86:
[----:B------:R-:W-:Y:S07]  /*aa60*/  MOV R0, UR6 ;  /* 0x0000000600007c02 */ /* 0x000fee0008000f00 */
.L_x_160:
[----:B-1----:R1:W4:Y:S02]  /*aa70*/  SYNCS.PHASECHK.TRANS64.TRYWAIT P0, [R0+URZ+0x68], R3 ;  /* 0x00006803000075a7 */ /* 0x00232400080011ff */
[----:B----4-:R-:W-:Y:S05]  /*aa80*/  @!P0 NANOSLEEP.SYNCS 0x989680 ;  /* 0x009896800000895d */ /* 0x010fea0003900000 */
[----:B------:R-:W4:Y:S02]  /*aa90*/  @!P0 SYNCS.PHASECHK.TRANS64 P0, [R0+URZ+0x68], R3 ;  /* 0x00006803000085a7 */ /* 0x000f2400080010ff */
[----:B----4-:R-:W-:Y:S05]  /*aaa0*/  @!P0 BRA `(.L_x_160) ;  /* 0xfffffffc00f08947 */ /* 0x010fea000383ffff */
[----:B------:R-:W-:Y:S05]  /*aab0*/  BRA `(.L_x_85) ;  /* 0xffffff9c00507947 */ /* 0x000fea000383ffff */
.L_x_89:
[----:B------:R-:W-:Y:S07]  /*aac0*/  MOV R3, UR6 ;  /* 0x0000000600037c02 */ /* 0x000fee0008000f00 */
.L_x_161:
[----:B-1----:R1:W2:Y:S02]  /*aad0*/  SYNCS.PHASECHK.TRANS64.TRYWAIT P0, [R3+URZ+0x48], R12 ;  /* 0x0000480c030075a7 */ /* 0x0022a400080011ff */
[----:B--2---:R-:W-:Y:S05]  /*aae0*/  @!P0 NANOSLEEP.SYNCS 0x989680 ;  /* 0x009896800000895d */ /* 0x004fea0003900000 */
[----:B------:R-:W2:Y:S02]  /*aaf0*/  @!P0 SYNCS.PHASECHK.TRANS64 P0, [R3+URZ+0x48], R12 ;  /* 0x0000480c030085a7 */ /* 0x000ea400080010ff */
[----:B--2---:R-:W-:Y:S05]  /*ab00*/  @!P0 BRA `(.L_x_161) ;  /* 0xfffffffc00f08947 */ /* 0x004fea000383ffff */
[----:B------:R-:W-:Y:S05]  /*ab10*/  BRA `(.L_x_162) ;  /* 0xffffff9c00c87947 */ /* 0x000fea000383ffff */
.L_x_90:
[----:B-1----:R-:W-:Y:S07]  /*ab20*/  MOV R3, UR6 ;  /* 0x0000000600037c02 */ /* 0x002fee0008000f00 */
.L_x_163:
[----:B-1----:R1:W2:Y:S02]  /*ab30*/  SYNCS.PHASECHK.TRANS64.TRYWAIT P0, [R3+URZ+0x50], R12 ;  /* 0x0000500c030075a7 */ /* 0x0022a400080011ff */
[----:B--2---:R-:W-:Y:S05]  /*ab40*/  @!P0 NANOSLEEP.SYNCS 0x989680 ;  /* 0x009896800000895d */ /* 0x004fea0003900000 */
[----:B------:R-:W2:Y:S02]  /*ab50*/  @!P0 SYNCS.PHASECHK.TRANS64 P0, [R3+URZ+0x50], R12 ;  /* 0x0000500c030085a7 */ /* 0x000ea400080010ff */
[----:B--2---:R-:W-:Y:S05]  /*ab60*/  @!P0 BRA `(.L_x_163) ;  /* 0xfffffffc00f08947 */ /* 0x004fea000383ffff */
[----:B------:R-:W-:Y:S05]  /*ab70*/  BRA `(.L_x_164) ;  /* 0xffffffa000087947 */ /* 0x000fea000383ffff */
.L_x_91:
[----:B------:R-:W-:Y:S07]  /*ab80*/  MOV R3, UR6 ;  /* 0x0000000600037c02 */ /* 0x000fee0008000f00 */
.L_x_165:
[----:B-1----:R1:W2:Y:S02]  /*ab90*/  SYNCS.PHASECHK.TRANS64.TRYWAIT P0, [R3+URZ+0x58], R12 ;  /* 0x0000580c030075a7 */ /* 0x0022a400080011ff */
[----:B--2---:R-:W-:Y:S05]  /*aba0*/  @!P0 NANOSLEEP.SYNCS 0x989680 ;  /* 0x009896800000895d */ /* 0x004fea0003900000 */
[----:B------:R-:W2:Y:S02]  /*abb0*/  @!P0 SYNCS.PHASECHK.TRANS64 P0, [R3+URZ+0x58], R12 ;  /* 0x0000580c030085a7 */ /* 0x000ea400080010ff */
[----:B--2---:R-:W-:Y:S05]  /*abc0*/  @!P0 BRA `(.L_x_165) ;  /* 0xfffffffc00f08947 */ /* 0x004fea000383ffff */
[----:B------:R-:W-:Y:S05]  /*abd0*/  BRA `(.L_x_166) ;  /* 0xffffffa000907947 */ /* 0x000fea000383ffff */
.L_x_93:
[----:B------:R-:W-:-:S07]  /*abe0*/  MOV R0, UR6 ;  /* 0x0000000600007c02 */ /* 0x000fce0008000f00 */
.L_x_167:
[----:B-1----:R1:W2:Y:S02]  /*abf0*/  SYNCS.PHASECHK.TRANS64.TRYWAIT P0, [R0+URZ+0x48], R3 ;  /* 0x00004803000075a7 */ /* 0x0022a400080011ff */
[----:B--2---:R-:W-:Y:S05]  /*ac00*/  @!P0 NANOSLEEP.SYNCS 0x989680 ;  /* 0x009896800000895d */ /* 0x004fea0003900000 */
[----:B------:R-:W2:Y:S02]  /*ac10*/  @!P0 SYNCS.PHASECHK.TRANS64 P0, [R0+URZ+0x48], R3 ;  /* 0x00004803000085a7 */ /* 0x000ea400080010ff */
[----:B--2---:R-:W-:Y:S05]  /*ac20*/  @!P0 BRA `(.L_x_167) ;  /* 0xfffffffc00f08947 */ /* 0x004fea000383ffff */
[----:B------:R-:W-:Y:S05]  /*ac30*/  BRA `(.L_x_168) ;  /* 0xffffffa400007947 */ /* 0x000fea000383ffff */
.L_x_94:
[----:B-1----:R-:W-:-:S07]  /*ac40*/  MOV R0, UR6 ;  /* 0x0000000600007c02 */ /* 0x002fce0008000f00 */
.L_x_169:
[----:B-1----:R1:W2:Y:S02]  /*ac50*/  SYNCS.PHASECHK.TRANS64.TRYWAIT P0, [R0+URZ+0x50], R3 ;  /* 0x00005003000075a7 */ /* 0x0022a400080011ff */
[----:B--2---:R-:W-:Y:S05]  /*ac60*/  @!P0 NANOSLEEP.SYNCS 0x989680 ;  /* 0x009896800000895d */ /* 0x004fea0003900000 */
[----:B------:R-:W2:Y:S02]  /*ac70*/  @!P0 SYNCS.PHASECHK.TRANS64 P0, [R0+URZ+0x50], R3 ;  /* 0x00005003000085a7 */ /* 0x000ea400080010ff */
[----:B--2---:R-:W-:Y:S05]  /*ac80*/  @!P0 BRA `(.L_x_169) ;  /* 0xfffffffc00f08947 */ /* 0x004fea000383ffff */
[----:B------:R-:W-:Y:S05]  /*ac90*/  BRA `(.L_x_170) ;  /* 0xffffffa000f07947 */ /* 0x000fea000383ffff */
.L_x_96:
[----:B--2---:R2:W3:Y:S02]  /*aca0*/  SYNCS.PHASECHK.TRANS64.TRYWAIT P0, [R0+URZ+0x70], R3 ;  /* 0x00007003000075a7 */ /* 0x0044e400080011ff */
[----:B---3--:R-:W-:Y:S05]  /*acb0*/  @!P0 NANOSLEEP.SYNCS 0x989680 ;  /* 0x009896800000895d */ /* 0x008fea0003900000 */
[----:B------:R-:W3:Y:S02]  /*acc0*/  @!P0 SYNCS.PHASECHK.TRANS64 P0, [R0+URZ+0x70], R3 ;  /* 0x00007003000085a7 */ /* 0x000ee400080010ff */
[----:B---3--:R-:W-:Y:S05]  /*acd0*/  @!P0 BRA `(.L_x_96) ;  /* 0xfffffffc00f08947 */ /* 0x008fea000383ffff */
[----:B------:R-:W-:Y:S05]  /*ace0*/  BRA `(.L_x_171) ;  /* 0xffffffa400b87947 */ /* 0x000fea000383ffff */
.L_x_106:
[----:B-1----:R1:W3:Y:S02]  /*acf0*/  SYNCS.PHASECHK.TRANS64.TRYWAIT P1, [R3+URZ+0x30], R0 ;  /* 0x00003000030075a7 */ /* 0x0022e400080211ff */
[----:B---3--:R-:W-:Y:S05]  /*ad00*/  @!P1 NANOSLEEP.SYNCS 0x989680 ;  /* 0x009896800000995d */ /* 0x008fea0003900000 */
[----:B------:R-:W3:Y:S02]  /*ad10*/  @!P1 SYNCS.PHASECHK.TRANS64 P1, [R3+URZ+0x30], R0 ;  /* 0x00003000030095a7 */ /* 0x000ee400080210ff */
[----:B---3--:R-:W-:Y:S05]  /*ad20*/  @!P1 BRA `(.L_x_106) ;  /* 0xfffffffc00f09947 */ /* 0x008fea000383ffff */
[----:B------:R-:W-:Y:S05]  /*ad30*/  BRA `(.L_x_105) ;  /* 0xffffffb000d07947 */ /* 0x000fea000383ffff */
.L_x_108:
[----:B---3--:R3:W4:Y:S02]  /*ad40*/  SYNCS.PHASECHK.TRANS64.TRYWAIT P0, [R185+URZ+0x90], R4 ;  /* 0x00009004b90075a7 */ /* 0x00872400080011ff */
[----:B----4-:R-:W-:Y:S05]  /*ad50*/  @!P0 NANOSLEEP.SYNCS 0x989680 ;  /* 0x009896800000895d */ /* 0x010fea0003900000 */
[----:B------:R-:W4:Y:S02]  /*ad60*/  @!P0 SYNCS.PHASECHK.TRANS64 P0, [R185+URZ+0x90], R4 ;  /* 0x00009004b90085a7 */ /* 0x000f2400080010ff */
[----:B----4-:R-:W-:Y:S05]  /*ad70*/  @!P0 BRA `(.L_x_108) ;  /* 0xfffffffc00f08947 */ /* 0x010fea000383ffff */
[----:B------:R-:W-:Y:S05]  /*ad80*/  BRA `(.L_x_107) ;  /* 0xffffffb4002c7947 */ /* 0x000fea000383ffff */
.L_x_118:
[----:B--2---:R2:W3:Y:S02]  /*ad90*/  SYNCS.PHASECHK.TRANS64.TRYWAIT P0, [R4+URZ+0x30], R3 ;  /* 0x00003003040075a7 */ /* 0x0044e400080011ff */
[----:B---3--:R-:W-:Y:S05]  /*ada0*/  @!P0 NANOSLEEP.SYNCS 0x989680 ;  /* 0x009896800000895d */ /* 0x008fea0003900000 */
[----:B------:R-:W3:Y:S02]  /*adb0*/  @!P0 SYNCS.PHASECHK.TRANS64 P0, [R4+URZ+0x30], R3 ;  /* 0x00003003040085a7 */ /* 0x000ee400080010ff */
[----:B---3--:R-:W-:Y:S05]  /*adc0*/  @!P0 BRA `(.L_x_118) ;  /* 0xfffffffc00f08947 */ /* 0x008fea000383ffff */
[----:B------:R-:W-:Y:S05]  /*add0*/  BRA `(.L_x_117) ;  /* 0xffffffc800447947 */ /* 0x000fea000383ffff */
.L_x_128:
[----:B-1----:R1:W2:Y:S02]  /*ade0*/  SYNCS.PHASECHK.TRANS64.TRYWAIT P0, [R3+URZ+0x30], R8 ;  /* 0x00003008030075a7 */ /* 0x0022a400080011ff */
[----:B--2---:R-:W-:Y:S05]  /*adf0*/  @!P0 NANOSLEEP.SYNCS 0x989680 ;  /* 0x009896800000895d */ /* 0x004fea0003900000 */
[----:B------:R-:W2:Y:S02]  /*ae00*/  @!P0 SYNCS.PHASECHK.TRANS64 P0, [R3+URZ+0x30], R8 ;  /* 0x00003008030085a7 */ /* 0x000ea400080010ff */
[----:B--2---:R-:W-:Y:S05]  /*ae10*/  @!P0 BRA `(.L_x_128) ;  /* 0xfffffffc00f08947 */ /* 0x004fea000383ffff */
[----:B------:R-:W-:Y:S05]  /*ae20*/  BRA `(.L_x_127) ;  /* 0xffffffdc00c07947 */ /* 0x000fea000383ffff */
        .weak           $__internal_0_$__cuda_sm10x_tcgen05_guardrail_trap_col_being_dealloced_not_returned_by_alloc
        .type           $__internal_0_$__cuda_sm10x_tcgen05_guardrail_trap_col_being_dealloced_not_returned_by_alloc,@function
        .size           $__internal_0_$__cuda_sm10x_tcgen05_guardrail_trap_col_being_dealloced_not_returned_by_alloc,($__internal_1_$__cuda_sm10x_tcgen05_guardrail_trap_phase_invalid_during_alloc - $__internal_0_$__cuda_sm10x_tcgen05_guardrail_trap_col_being_dealloced_not_returned_by_alloc)
$__internal_0_$__cuda_sm10x_tcgen05_guardrail_trap_col_being_dealloced_not_returned_by_alloc:
[----:B------:R-:W-:Y:S05]  /*ae30*/  BPT.TRAP 0x1 ;  /* 0x000000040000795c */ /* 0x000fea0000300000 */
[----:B------:R-:W-:-:S04]  /*ae40*/  HFMA2 R3, -RZ, RZ, 0, 0 ;  /* 0x00000000ff037431 */ /* 0x000fc800000001ff */
[----:B------:R-:W-:Y:S05]  /*ae50*/  RET.REL.NODEC R2 `(_ZN7cutlass13device_kernelINS_4gemm6kernel13GemmUniversalIN4cute5tupleIJiiiiEEENS1_10collective13CollectiveMmaINS1_35MainloopSm100TmaUmmaWarpSpecializedILi3ELi2ELi2ENS5_IJNS4_1CILi2EEENSA_ILi1EEESC_EEEEENS5_IJNSA_ILi256EEENSA_ILi192EEESF_EEENS_12float_e4m3_tENS5_IJlSC_lEEESI_SJ_NS4_8TiledMMAINS4_8MMA_AtomIJNS4_10MMA_TraitsINS4_25SM100_MMA_F8F6F4_2x1SM_SSEJSI_SI_fSF_SG_NS4_17integral_constantINS4_4UMMA5MajorELSQ_0EEESR_NSO_INSP_7ScaleInELSS_0EEEST_EEEEEENS4_6LayoutINS5_IJSC_SC_SC_EEENS5_IJNSA_ILi0EEESY_SY_EEEEENS5_IJNS4_10UnderscoreES11_S11_EEEEENS4_18SM100_TMA_2SM_LOADENS4_14ComposedLayoutINS4_7SwizzleILi3ELi4ELi3EEENS4_18smem_ptr_flag_bitsILi8EEENSW_INS5_IJNSA_ILi8EEENSA_ILi128EEEEEENS5_IJS1B_SC_EEEEEEEvNS4_8identityES14_S1F_vS1G_EENS_8epilogue10collective18CollectiveEpilogueINS1I_23Sm100TmaWarpSpecializedILi3ELi2ELi64ELb0ELb0EEEJNS5_IJS1B_SG_SF_EEENS5_IJNSW_IS1B_SC_EENSW_INSA_ILi64EEESC_EEEEESI_SJ_SI_SJ_NS1I_6fusion15FusionCallbacksIS1M_NS1S_17LinearCombinationISI_fSI_fLNS_15FloatRoundStyleE2EEES1N_S1R_JEEENS4_5SM1004TMEM4LOAD26SM100_TMEM_LOAD_32dp32b64xENS4_13SM90_TMA_LOADENS15_INS16_ILi2ELi4ELi3EEES19_NSW_INS5_IJS1A_S1P_EEENS5_IJS1P_SC_EEEEEEENS4_39AutoVectorizingCopyWithAssumedAlignmentILi128EEENS4_14SM90_TMA_STOREES27_S29_S29_EEEvvEEEEvNT_6ParamsE) ;  /* 0xffffff5002687950 */ /* 0x000fea0003c3ffff */
        .weak           $__internal_1_$__cuda_sm10x_tcgen05_guardrail_trap_phase_invalid_during_alloc
        .type           $__internal_1_$__cuda_sm10x_tcgen05_guardrail_trap_phase_invalid_during_alloc,@function
        .size           $__internal_1_$__cuda_sm10x_tcgen05_guardrail_trap_phase_invalid_during_alloc,($__internal_2_$__cuda_sm10x_tcgen05_guardrail_trap_unallocated_columns_being_dealloced - $__internal_1_$__cuda_sm10x_tcgen05_guardrail_trap_phase_invalid_during_alloc)
$__internal_1_$__cuda_sm10x_tcgen05_guardrail_trap_phase_invalid_during_alloc:
[----:B------:R-:W-:Y:S05]  /*ae60*/  BPT.TRAP 0x1 ;  /* 0x000000040000795c */ /* 0x000fea0000300000 */
[----:B------:R-:W-:-:S04]  /*ae70*/  MOV R3, 0x0 ;  /* 0x0000000000037802 */ /* 0x000fc80000000f00 */
[----:B------:R-:W-:Y:S05]  /*ae80*/  RET.REL.NODEC R2 `(_ZN7cutlass13device_kernelINS_4gemm6kernel13GemmUniversalIN4cute5tupleIJiiiiEEENS1_10collective13CollectiveMmaINS1_35MainloopSm100TmaUmmaWarpSpecializedILi3ELi2ELi2ENS5_IJNS4_1CILi2EEENSA_ILi1EEESC_EEEEENS5_IJNSA_ILi256EEENSA_ILi192EEESF_EEENS_12float_e4m3_tENS5_IJlSC_lEEESI_SJ_NS4_8TiledMMAINS4_8MMA_AtomIJNS4_10MMA_TraitsINS4_25SM100_MMA_F8F6F4_2x1SM_SSEJSI_SI_fSF_SG_NS4_17integral_constantINS4_4UMMA5MajorELSQ_0EEESR_NSO_INSP_7ScaleInELSS_0EEEST_EEEEEENS4_6LayoutINS5_IJSC_SC_SC_EEENS5_IJNSA_ILi0EEESY_SY_EEEEENS5_IJNS4_10UnderscoreES11_S11_EEEEENS4_18SM100_TMA_2SM_LOADENS4_14ComposedLayoutINS4_7SwizzleILi3ELi4ELi3EEENS4_18smem_ptr_flag_bitsILi8EEENSW_INS5_IJNSA_ILi8EEENSA_ILi128EEEEEENS5_IJS1B_SC_EEEEEEEvNS4_8identityES14_S1F_vS1G_EENS_8epilogue10collective18CollectiveEpilogueINS1I_23Sm100TmaWarpSpecializedILi3ELi2ELi64ELb0ELb0EEEJNS5_IJS1B_SG_SF_EEENS5_IJNSW_IS1B_SC_EENSW_INSA_ILi64EEESC_EEEEESI_SJ_SI_SJ_NS1I_6fusion15FusionCallbacksIS1M_NS1S_17LinearCombinationISI_fSI_fLNS_15FloatRoundStyleE2EEES1N_S1R_JEEENS4_5SM1004TMEM4LOAD26SM100_TMEM_LOAD_32dp32b64xENS4_13SM90_TMA_LOADENS15_INS16_ILi2ELi4ELi3EEES19_NSW_INS5_IJS1A_S1P_EEENS5_IJS1P_SC_EEEEEEENS4_39AutoVectorizingCopyWithAssumedAlignmentILi128EEENS4_14SM90_TMA_STOREES27_S29_S29_EEEvvEEEEvNT_6ParamsE) ;  /* 0xffffff50025c7950 */ /* 0x000fea0003c3ffff */
        .weak           $__internal_2_$__cuda_sm10x_tcgen05_guardrail_trap_unallocated_columns_being_dealloced
        .type           $__internal_2_$__cuda_sm10x_tcgen05_guardrail_trap_unallocated_columns_being_dealloced,@function
        .size           $__internal_2_$__cuda_sm10x_tcgen05_guardrail_trap_unallocated_columns_being_dealloced,(.L_x_173 - $__internal_2_$__cuda_sm10x_tcgen05_guardrail_trap_unallocated_columns_being_dealloced)
$__internal_2_$__cuda_sm10x_tcgen05_guardrail_trap_unallocated_columns_being_dealloced:
[----:B------:R-:W-:Y:S05]  /*ae90*/  BPT.TRAP 0x1 ;  /* 0x000000040000795c */ /* 0x000fea0000300000 */
[----:B------:R-:W-:-:S04]  /*aea0*/  HFMA2 R3, -RZ, RZ, 0, 0 ;  /* 0x00000000ff037431 */ /* 0x000fc800000001ff */
[----:B------:R-:W-:Y:S05]  /*aeb0*/  RET.REL.NODEC R2 `(_ZN7cutlass13device_kernelINS_4gemm6kernel13GemmUniversalIN4cute5tupleIJiiiiEEENS1_10collective13CollectiveMmaINS1_35MainloopSm100TmaUmmaWarpSpecializedILi3ELi2ELi2ENS5_IJNS4_1CILi2EEENSA_ILi1EEESC_EEEEENS5_IJNSA_ILi256EEENSA_ILi192EEESF_EEENS_12float_e4m3_tENS5_IJlSC_lEEESI_SJ_NS4_8TiledMMAINS4_8MMA_AtomIJNS4_10MMA_TraitsINS4_25SM100_MMA_F8F6F4_2x1SM_SSEJSI_SI_fSF_SG_NS4_17integral_constantINS4_4UMMA5MajorELSQ_0EEESR_NSO_INSP_7ScaleInELSS_0EEEST_EEEEEENS4_6LayoutINS5_IJSC_SC_SC_EEENS5_IJNSA_ILi0EEESY_SY_EEEEENS5_IJNS4_10UnderscoreES11_S11_EEEEENS4_18SM100_TMA_2SM_LOADENS4_14ComposedLayoutINS4_7SwizzleILi3ELi4ELi3EEENS4_18smem_ptr_flag_bitsILi8EEENSW_INS5_IJNSA_ILi8EEENSA_ILi128EEEEEENS5_IJS1B_SC_EEEEEEEvNS4_8identityES14_S1F_vS1G_EENS_8epilogue10collective18CollectiveEpilogueINS1I_23Sm100TmaWarpSpecializedILi3ELi2ELi64ELb0ELb0EEEJNS5_IJS1B_SG_SF_EEENS5_IJNSW_IS1B_SC_EENSW_INSA_ILi64EEESC_EEEEESI_SJ_SI_SJ_NS1I_6fusion15FusionCallbacksIS1M_NS1S_17LinearCombinationISI_fSI_fLNS_15FloatRoundStyleE2EEES1N_S1R_JEEENS4_5SM1004TMEM4LOAD26SM100_TMEM_LOAD_32dp32b64xENS4_13SM90_TMA_LOADENS15_INS16_ILi2ELi4ELi3EEES19_NSW_INS5_IJS1A_S1P_EEENS5_IJS1P_SC_EEEEEEENS4_39AutoVectorizingCopyWithAssumedAlignmentILi128EEENS4_14SM90_TMA_STOREES27_S29_S29_EEEvvEEEEvNT_6ParamsE) ;  /* 0xffffff5002507950 */ /* 0x000fea0003c3ffff */
.L_x_172:
[----:B------:R-:W-:-:S00]  /*aec0*/  BRA `(.L_x_172) ;  /* 0xfffffffc00fc7947 */ /* 0x000fc0000383ffff */
[----:B------:R-:W-:-:S00]  /*aed0*/  NOP ;  /* 0x0000000000007918 */ /* 0x000fc00000000000 */
        /* <DEDUP_REMOVED lines=10> */
.L_x_173:


//--------------------- .nv.global.init           --------------------------
	.section	.nv.global.init,"aw",@progbits
.nv.global.init:
	.type		$str$27,@object
	.size		$str$27,($str$28 - $str$27)
$str$27:
        /*0000*/ 	.byte	0x28, 0x61, 0x64, 0x64, 0x72, 0x65, 0x73, 0x73, 0x20, 0x26, 0x20, 0x6d, 0x61, 0x73, 0x6b, 0x29
        /*0010*/ 	.byte	0x20, 0x3d, 0x3d, 0x20, 0x30, 0x00
	.type		$str$28,@object
	.size		$str$28,($str$26 - $str$28)
$str$28:
        /*0016*/ 	.byte	0x2f, 0x74, 0x6d, 0x70, 0x2f, 0x63, 0x75, 0x74, 0x6c, 0x61, 0x73, 0x73, 0x5f, 0x73, 0x77, 0x65
        /*0026*/ 	.byte	0x65, 0x70, 0x5f, 0x73, 0x72, 0x63, 0x2f, 0x69, 0x6e, 0x63, 0x6c, 0x75, 0x64, 0x65, 0x2f, 0x63
        /*0036*/ 	.byte	0x75, 0x74, 0x65, 0x2f, 0x70, 0x6f, 0x69, 0x6e, 0x74, 0x65, 0x72, 0x5f, 0x66, 0x6c, 0x61, 0x67
        /*0046*/ 	.byte	0x67, 0x65, 0x64, 0x2e, 0x68, 0x70, 0x70, 0x00
	.type		$str$26,@object
	.size		$str$26,($str$25 - $str$26)
$str$26:
        /*004e*/ 	.byte	0x2f, 0x74, 0x6d, 0x70, 0x2f, 0x63, 0x75, 0x74, 0x6c, 0x61, 0x73, 0x73, 0x5f, 0x73, 0x77, 0x65
        /*005e*/ 	.byte	0x65, 0x70, 0x5f, 0x73, 0x72, 0x63, 0x2f, 0x69, 0x6e, 0x63, 0x6c, 0x75, 0x64, 0x65, 0x2f, 0x63
        /*006e*/ 	.byte	0x75, 0x74, 0x65, 0x2f, 0x61, 0x74, 0x6f, 0x6d, 0x2f, 0x63, 0x6f, 0x70, 0x79, 0x5f, 0x74, 0x72
        /*007e*/ 	.byte	0x61, 0x69, 0x74, 0x73, 0x5f, 0x73, 0x6d, 0x31, 0x30, 0x30, 0x2e, 0x68, 0x70, 0x70, 0x00
	.type		$str$25,@object
	.size		$str$25,(__unnamed_1 - $str$25)
$str$25:
        /*008d*/ 	.byte	0x28, 0x28, 0x75, 0x69, 0x6e, 0x74, 0x33, 0x32, 0x5f, 0x74, 0x28, 0x74, 0x68, 0x72, 0x65, 0x61
        /*009d*/ 	.byte	0x64, 0x49, 0x64, 0x78, 0x2e, 0x78, 0x29, 0x20, 0x2f, 0x20, 0x33, 0x32, 0x29, 0x20, 0x25, 0x20
        /*00ad*/ 	.byte	0x34, 0x29, 0x20, 0x3d, 0x3d, 0x20, 0x28, 0x28, 0x28, 0x74, 0x6d, 0x65, 0x6d, 0x5f, 0x61, 0x64
        /*00bd*/ 	.byte	0x64, 0x72, 0x20, 0x3e, 0x3e, 0x20, 0x31, 0x36, 0x29, 0x20, 0x2f, 0x20, 0x33, 0x32, 0x29, 0x20
        /*00cd*/ 	.byte	0x25, 0x20, 0x34, 0x29, 0x00
	.type		__unnamed_1,@object
	.size		__unnamed_1,(__unnamed_2 - __unnamed_1)
__unnamed_1:
        /*00d2*/ 	.byte	0x61, 0x75, 0x74, 0x6f, 0x20, 0x63, 0x75, 0x74, 0x65, 0x3a, 0x3a, 0x61, 0x73, 0x5f, 0x70, 0x6f
        /* <DEDUP_REMOVED lines=24> */
        /*0262*/ 	.byte	0x43, 0x3c, 0x38, 0x31, 0x39, 0x32, 0x3e, 0x3e, 0x3e, 0x3e, 0x5d, 0x00
	.type		__unnamed_2,@object
	.size		__unnamed_2,(__unnamed_3 - __unnamed_2)
__unnamed_2:
        /* <DEDUP_REMOVED lines=26> */
	.type		__unnamed_3,@object
	.size		__unnamed_3,(.L_3 - __unnamed_3)
__unnamed_3:
        /* <DEDUP_REMOVED lines=42> */
        /*06aa*/ 	.byte	0x3e, 0x3e, 0x3e, 0x3e, 0x5d, 0x00
.L_3:


//--------------------- .nv.shared._ZN7cutlass13device_kernelINS_4gemm6kernel13GemmUniversalIN4cute5tupleIJiiiiEEENS1_10collective13CollectiveMmaINS1_35MainloopSm100TmaUmmaWarpSpecializedILi3ELi2ELi2ENS5_IJNS4_1CILi2EEENSA_ILi1EEESC_EEEEENS5_IJNSA_ILi256EEENSA_ILi192EEESF_EEENS_12float_e4m3_tENS5_IJlSC_lEEESI_SJ_NS4_8TiledMMAINS4_8MMA_AtomIJNS4_10MMA_TraitsINS4_25SM100_MMA_F8F6F4_2x1SM_SSEJSI_SI_fSF_SG_NS4_17integral_constantINS4_4UMMA5MajorELSQ_0EEESR_NSO_INSP_7ScaleInELSS_0EEEST_EEEEEENS4_6LayoutINS5_IJSC_SC_SC_EEENS5_IJNSA_ILi0EEESY_SY_EEEEENS5_IJNS4_10UnderscoreES11_S11_EEEEENS4_18SM100_TMA_2SM_LOADENS4_14ComposedLayoutINS4_7SwizzleILi3ELi4ELi3EEENS4_18smem_ptr_flag_bitsILi8EEENSW_INS5_IJNSA_ILi8EEENSA_ILi128EEEEEENS5_IJS1B_SC_EEEEEEEvNS4_8identityES14_S1F_vS1G_EENS_8epilogue10collective18CollectiveEpilogueINS1I_23Sm100TmaWarpSpecializedILi3ELi2ELi64ELb0ELb0EEEJNS5_IJS1B_SG_SF_EEENS5_IJNSW_IS1B_SC_EENSW_INSA_ILi64EEESC_EEEEESI_SJ_SI_SJ_NS1I_6fusion15FusionCallbacksIS1M_NS1S_17LinearCombinationISI_fSI_fLNS_15FloatRoundStyleE2EEES1N_S1R_JEEENS4_5SM1004TMEM4LOAD26SM100_TMEM_LOAD_32dp32b64xENS4_13SM90_TMA_LOADENS15_INS16_ILi2ELi4ELi3EEES19_NSW_INS5_IJS1A_S1P_EEENS5_IJS1P_SC_EEEEEEENS4_39AutoVectorizingCopyWithAssumedAlignmentILi128EEENS4_14SM90_TMA_STOREES27_S29_S29_EEEvvEEEEvNT_6ParamsE --------------------------
	.section	.nv.shared._ZN7cutlass13device_kernelINS_4gemm6kernel13GemmUniversalIN4cute5tupleIJiiiiEEENS1_10collective13CollectiveMmaINS1_35MainloopSm100TmaUmmaWarpSpecializedILi3ELi2ELi2ENS5_IJNS4_1CILi2EEENSA_ILi1EEESC_EEEEENS5_IJNSA_ILi256EEENSA_ILi192EEESF_EEENS_12float_e4m3_tENS5_IJlSC_lEEESI_SJ_NS4_8TiledMMAINS4_8MMA_AtomIJNS4_10MMA_TraitsINS4_25SM100_MMA_F8F6F4_2x1SM_SSEJSI_SI_fSF_SG_NS4_17integral_constantINS4_4UMMA5MajorELSQ_0EEESR_NSO_INSP_7ScaleInELSS_0EEEST_EEEEEENS4_6LayoutINS5_IJSC_SC_SC_EEENS5_IJNSA_ILi0EEESY_SY_EEEEENS5_IJNS4_10UnderscoreES11_S11_EEEEENS4_18SM100_TMA_2SM_LOADENS4_14ComposedLayoutINS4_7SwizzleILi3ELi4ELi3EEENS4_18smem_ptr_flag_bitsILi8EEENSW_INS5_IJNSA_ILi8EEENSA_ILi128EEEEEENS5_IJS1B_SC_EEEEEEEvNS4_8identityES14_S1F_vS1G_EENS_8epilogue10collective18CollectiveEpilogueINS1I_23Sm100TmaWarpSpecializedILi3ELi2ELi64ELb0ELb0EEEJNS5_IJS1B_SG_SF_EEENS5_IJNSW_IS1B_SC_EENSW_INSA_ILi64EEESC_EEEEESI_SJ_SI_SJ_NS1I_6fusion15FusionCallbacksIS1M_NS1S_17LinearCombinationISI_fSI_fLNS_15FloatRoundStyleE2EEES1N_S1R_JEEENS4_5SM1004TMEM4LOAD26SM100_TMEM_LOAD_32dp32b64xENS4_13SM90_TMA_LOADENS15_INS16_ILi2ELi4ELi3EEES19_NSW_INS5_IJS1A_S1P_EEENS5_IJS1P_SC_EEEEEEENS4_39AutoVectorizingCopyWithAssumedAlignmentILi128EEENS4_14SM90_TMA_STOREES27_S29_S29_EEEvvEEEEvNT_6ParamsE,"aw",@nobits
	.sectionflags	@""
	.align	16
	.zero		1024


//--------------------- .nv.shared.reserved.0     --------------------------
	.section	.nv.shared.reserved.0,"aw",@nobits
	.weak		__nv_reservedSMEM_offset_0_alias
	.size		__nv_reservedSMEM_offset_0_alias, 0, 64
	.other		__nv_reservedSMEM_offset_0_alias,@"STO_CUDA_RESERVED_SHARED STV_DEFAULT"
__nv_reservedSMEM_offset_0_alias:
	.zero		0
.nv.shared.reserved.0:
	.zero		64
	.weak		__nv_reservedSMEM_tcgen05_partition
	.type		__nv_reservedSMEM_tcgen05_partition,@object
	.size		__nv_reservedSMEM_tcgen05_partition,(.L_0 - __nv_reservedSMEM_tcgen05_partition)
__nv_reservedSMEM_tcgen05_partition:
	.zero		32
.L_0:


//--------------------- .nv.global                --------------------------
	.section	.nv.global,"aw",@nobits
.nv.global:
	.type		_ZN40_INTERNAL_5e3dc4f2_4_k_cu_8e99dec4_172764cute1_E,@object
	.size		_ZN40_INTERNAL_5e3dc4f2_4_k_cu_8e99dec4_172764cute1_E,(_ZN40_INTERNAL_5e3dc4f2_4_k_cu_8e99dec4_172764cuda3std3__45__cpo6cbeginE - _ZN40_INTERNAL_5e3dc4f2_4_k_cu_8e99dec4_172764cute1_E)
_ZN40_INTERNAL_5e3dc4f2_4_k_cu_8e99dec4_172764cute1_E:
	.zero		1
	.type		_ZN40_INTERNAL_5e3dc4f2_4_k_cu_8e99dec4_172764cuda3std3__45__cpo6cbeginE,@object
	.size		_ZN40_INTERNAL_5e3dc4f2_4_k_cu_8e99dec4_172764cuda3std3__45__cpo6cbeginE,(_ZN40_INTERNAL_5e3dc4f2_4_k_cu_8e99dec4_172764cuda3std3__48in_placeE - _ZN40_INTERNAL_5e3dc4f2_4_k_cu_8e99dec4_172764cuda3std3__45__cpo6cbeginE)
_ZN40_INTERNAL_5e3dc4f2_4_k_cu_8e99dec4_172764cuda3std3__45__cpo6cbeginE:
	.zero		1
	.type		_ZN40_INTERNAL_5e3dc4f2_4_k_cu_8e99dec4_172764cuda3std3__48in_placeE,@object
	.size		_ZN40_INTERNAL_5e3dc4f2_4_k_cu_8e99dec4_172764cuda3std3__48in_placeE,(_ZN40_INTERNAL_5e3dc4f2_4_k_cu_8e99dec4_172764cuda3std6ranges3__45__cpo9iter_moveE - _ZN40_INTERNAL_5e3dc4f2_4_k_cu_8e99dec4_172764cuda3std3__48in_placeE)
_ZN40_INTERNAL_5e3dc4f2_4_k_cu_8e99dec4_172764cuda3std3__48in_placeE:
	.zero		1
	.type		_ZN40_INTERNAL_5e3dc4f2_4_k_cu_8e99dec4_172764cuda3std6ranges3__45__cpo9iter_moveE,@object
	.size		_ZN40_INTERNAL_5e3dc4f2_4_k_cu_8e99dec4_172764cuda3std6ranges3__45__cpo9iter_moveE,(_ZN40_INTERNAL_5e3dc4f2_4_k_cu_8e99dec4_172764cuda3std3__45__cpo5beginE - _ZN40_INTERNAL_5e3dc4f2_4_k_cu_8e99dec4_172764cuda3std6ranges3__45__cpo9iter_moveE)
_ZN40_INTERNAL_5e3dc4f2_4_k_cu_8e99dec4_172764cuda3std6ranges3__45__cpo9iter_moveE:
	.zero		1
	.type		_ZN40_INTERNAL_5e3dc4f2_4_k_cu_8e99dec4_172764cuda3std3__45__cpo5beginE,@object
	.size		_ZN40_INTERNAL_5e3dc4f2_4_k_cu_8e99dec4_172764cuda3std3__45__cpo5beginE,(_ZN40_INTERNAL_5e3dc4f2_4_k_cu_8e99dec4_172764cuda3std3__442_GLOBAL__N__5e3dc4f2_4_k_cu_8e99dec4_172766ignoreE - _ZN40_INTERNAL_5e3dc4f2_4_k_cu_8e99dec4_172764cuda3std3__45__cpo5beginE)
_ZN40_INTERNAL_5e3dc4f2_4_k_cu_8e99dec4_172764cuda3std3__45__cpo5beginE:
	.zero		1
	.type		_ZN40_INTERNAL_5e3dc4f2_4_k_cu_8e99dec4_172764cuda3std3__442_GLOBAL__N__5e3dc4f2_4_k_cu_8e99dec4_172766ignoreE,@object
	.size		_ZN40_INTERNAL_5e3dc4f2_4_k_cu_8e99dec4_172764cuda3std3__442_GLOBAL__N__5e3dc4f2_4_k_cu_8e99dec4_172766ignoreE,(_ZN40_INTERNAL_5e3dc4f2_4_k_cu_8e99dec4_172764cute7productE - _ZN40_INTERNAL_5e3dc4f2_4_k_cu_8e99dec4_172764cuda3std3__442_GLOBAL__N__5e3dc4f2_4_k_cu_8e99dec4_172766ignoreE)
_ZN40_INTERNAL_5e3dc4f2_4_k_cu_8e99dec4_172764cuda3std3__442_GLOBAL__N__5e3dc4f2_4_k_cu_8e99dec4_172766ignoreE:
	.zero		1
	.type		_ZN40_INTERNAL_5e3dc4f2_4_k_cu_8e99dec4_172764cute7productE,@object
	.size		_ZN40_INTERNAL_5e3dc4f2_4_k_cu_8e99dec4_172764cute7productE,(_ZN40_INTERNAL_5e3dc4f2_4_k_cu_8e99dec4_172764cuda3std3__45__cpo3endE - _ZN40_INTERNAL_5e3dc4f2_4_k_cu_8e99dec4_172764cute7productE)
_ZN40_INTERNAL_5e3dc4f2_4_k_cu_8e99dec4_172764cute7productE:
	.zero		1
	.type		_ZN40_INTERNAL_5e3dc4f2_4_k_cu_8e99dec4_172764cuda3std3__45__cpo3endE,@object
	.size		_ZN40_INTERNAL_5e3dc4f2_4_k_cu_8e99dec4_172764cuda3std3__45__cpo3endE,(_ZN40_INTERNAL_5e3dc4f2_4_k_cu_8e99dec4_172764cuda3std3__419piecewise_constructE - _ZN40_INTERNAL_5e3dc4f2_4_k_cu_8e99dec4_172764cuda3std3__45__cpo3endE)
_ZN40_INTERNAL_5e3dc4f2_4_k_cu_8e99dec4_172764cuda3std3__45__cpo3endE:
	.zero		1
	.type		_ZN40_INTERNAL_5e3dc4f2_4_k_cu_8e99dec4_172764cuda3std3__419piecewise_constructE,@object
	.size		_ZN40_INTERNAL_5e3dc4f2_4_k_cu_8e99dec4_172764cuda3std3__419piecewise_constructE,(_ZN40_INTERNAL_5e3dc4f2_4_k_cu_8e99dec4_172764cuda3std3__45__cpo4cendE - _ZN40_INTERNAL_5e3dc4f2_4_k_cu_8e99dec4_172764cuda3std3__419piecewise_constructE)
_ZN40_INTERNAL_5e3dc4f2_4_k_cu_8e99dec4_172764cuda3std3__419piecewise_constructE:
	.zero		1
	.type		_ZN40_INTERNAL_5e3dc4f2_4_k_cu_8e99dec4_172764cuda3std3__45__cpo4cendE,@object
	.size		_ZN40_INTERNAL_5e3dc4f2_4_k_cu_8e99dec4_172764cuda3std3__45__cpo4cendE,(_ZN40_INTERNAL_5e3dc4f2_4_k_cu_8e99dec4_172764cuda3std6ranges3__45__cpo4swapE - _ZN40_INTERNAL_5e3dc4f2_4_k_cu_8e99dec4_172764cuda3std3__45__cpo4cendE)
_ZN40_INTERNAL_5e3dc4f2_4_k_cu_8e99dec4_172764cuda3std3__45__cpo4cendE:
	.zero		1
	.type		_ZN40_INTERNAL_5e3dc4f2_4_k_cu_8e99dec4_172764cuda3std6ranges3__45__cpo4swapE,@object
	.size		_ZN40_INTERNAL_5e3dc4f2_4_k_cu_8e99dec4_172764cuda3std6ranges3__45__cpo4swapE,(.L_11 - _ZN40_INTERNAL_5e3dc4f2_4_k_cu_8e99dec4_172764cuda3std6ranges3__45__cpo4swapE)
_ZN40_INTERNAL_5e3dc4f2_4_k_cu_8e99dec4_172764cuda3std6ranges3__45__cpo4swapE:
	.zero		1
.L_11:


//--------------------- .nv.constant0._ZN7cutlass13device_kernelINS_4gemm6kernel13GemmUniversalIN4cute5tupleIJiiiiEEENS1_10collective13CollectiveMmaINS1_35MainloopSm100TmaUmmaWarpSpecializedILi3ELi2ELi2ENS5_IJNS4_1CILi2EEENSA_ILi1EEESC_EEEEENS5_IJNSA_ILi256EEENSA_ILi192EEESF_EEENS_12float_e4m3_tENS5_IJlSC_lEEESI_SJ_NS4_8TiledMMAINS4_8MMA_AtomIJNS4_10MMA_TraitsINS4_25SM100_MMA_F8F6F4_2x1SM_SSEJSI_SI_fSF_SG_NS4_17integral_constantINS4_4UMMA5MajorELSQ_0EEESR_NSO_INSP_7ScaleInELSS_0EEEST_EEEEEENS4_6LayoutINS5_IJSC_SC_SC_EEENS5_IJNSA_ILi0EEESY_SY_EEEEENS5_IJNS4_10UnderscoreES11_S11_EEEEENS4_18SM100_TMA_2SM_LOADENS4_14ComposedLayoutINS4_7SwizzleILi3ELi4ELi3EEENS4_18smem_ptr_flag_bitsILi8EEENSW_INS5_IJNSA_ILi8EEENSA_ILi128EEEEEENS5_IJS1B_SC_EEEEEEEvNS4_8identityES14_S1F_vS1G_EENS_8epilogue10collective18CollectiveEpilogueINS1I_23Sm100TmaWarpSpecializedILi3ELi2ELi64ELb0ELb0EEEJNS5_IJS1B_SG_SF_EEENS5_IJNSW_IS1B_SC_EENSW_INSA_ILi64EEESC_EEEEESI_SJ_SI_SJ_NS1I_6fusion15FusionCallbacksIS1M_NS1S_17LinearCombinationISI_fSI_fLNS_15FloatRoundStyleE2EEES1N_S1R_JEEENS4_5SM1004TMEM4LOAD26SM100_TMEM_LOAD_32dp32b64xENS4_13SM90_TMA_LOADENS15_INS16_ILi2ELi4ELi3EEES19_NSW_INS5_IJS1A_S1P_EEENS5_IJS1P_SC_EEEEEEENS4_39AutoVectorizingCopyWithAssumedAlignmentILi128EEENS4_14SM90_TMA_STOREES27_S29_S29_EEEvvEEEEvNT_6ParamsE --------------------------
	.section	.nv.constant0._ZN7cutlass13device_kernelINS_4gemm6kernel13GemmUniversalIN4cute5tupleIJiiiiEEENS1_10collective13CollectiveMmaINS1_35MainloopSm100TmaUmmaWarpSpecializedILi3ELi2ELi2ENS5_IJNS4_1CILi2EEENSA_ILi1EEESC_EEEEENS5_IJNSA_ILi256EEENSA_ILi192EEESF_EEENS_12float_e4m3_tENS5_IJlSC_lEEESI_SJ_NS4_8TiledMMAINS4_8MMA_AtomIJNS4_10MMA_TraitsINS4_25SM100_MMA_F8F6F4_2x1SM_SSEJSI_SI_fSF_SG_NS4_17integral_constantINS4_4UMMA5MajorELSQ_0EEESR_NSO_INSP_7ScaleInELSS_0EEEST_EEEEEENS4_6LayoutINS5_IJSC_SC_SC_EEENS5_IJNSA_ILi0EEESY_SY_EEEEENS5_IJNS4_10UnderscoreES11_S11_EEEEENS4_18SM100_TMA_2SM_LOADENS4_14ComposedLayoutINS4_7SwizzleILi3ELi4ELi3EEENS4_18smem_ptr_flag_bitsILi8EEENSW_INS5_IJNSA_ILi8EEENSA_ILi128EEEEEENS5_IJS1B_SC_EEEEEEEvNS4_8identityES14_S1F_vS1G_EENS_8epilogue10collective18CollectiveEpilogueINS1I_23Sm100TmaWarpSpecializedILi3ELi2ELi64ELb0ELb0EEEJNS5_IJS1B_SG_SF_EEENS5_IJNSW_IS1B_SC_EENSW_INSA_ILi64EEESC_EEEEESI_SJ_SI_SJ_NS1I_6fusion15FusionCallbacksIS1M_NS1S_17LinearCombinationISI_fSI_fLNS_15FloatRoundStyleE2EEES1N_S1R_JEEENS4_5SM1004TMEM4LOAD26SM100_TMEM_LOAD_32dp32b64xENS4_13SM90_TMA_LOADENS15_INS16_ILi2ELi4ELi3EEES19_NSW_INS5_IJS1A_S1P_EEENS5_IJS1P_SC_EEEEEEENS4_39AutoVectorizingCopyWithAssumedAlignmentILi128EEENS4_14SM90_TMA_STOREES27_S29_S29_EEEvvEEEEvNT_6ParamsE,"a",@progbits
	.sectionflags	@""
	.align	4
.nv.constant0._ZN7cutlass13device_kernelINS_4gemm6kernel13GemmUniversalIN4cute5tupleIJiiiiEEENS1_10collective13CollectiveMmaINS1_35MainloopSm100TmaUmmaWarpSpecializedILi3ELi2ELi2ENS5_IJNS4_1CILi2EEENSA_ILi1EEESC_EEEEENS5_IJNSA_ILi256EEENSA_ILi192EEESF_EEENS_12float_e4m3_tENS5_IJlSC_lEEESI_SJ_NS4_8TiledMMAINS4_8MMA_AtomIJNS4_10MMA_TraitsINS4_25SM100_MMA_F8F6F4_2x1SM_SSEJSI_SI_fSF_SG_NS4_17integral_constantINS4_4UMMA5MajorELSQ_0EEESR_NSO_INSP_7ScaleInELSS_0EEEST_EEEEEENS4_6LayoutINS5_IJSC_SC_SC_EEENS5_IJNSA_ILi0EEESY_SY_EEEEENS5_IJNS4_10UnderscoreES11_S11_EEEEENS4_18SM100_TMA_2SM_LOADENS4_14ComposedLayoutINS4_7SwizzleILi3ELi4ELi3EEENS4_18smem_ptr_flag_bitsILi8EEENSW_INS5_IJNSA_ILi8EEENSA_ILi128EEEEEENS5_IJS1B_SC_EEEEEEEvNS4_8identityES14_S1F_vS1G_EENS_8epilogue10collective18CollectiveEpilogueINS1I_23Sm100TmaWarpSpecializedILi3ELi2ELi64ELb0ELb0EEEJNS5_IJS1B_SG_SF_EEENS5_IJNSW_IS1B_SC_EENSW_INSA_ILi64EEESC_EEEEESI_SJ_SI_SJ_NS1I_6fusion15FusionCallbacksIS1M_NS1S_17LinearCombinationISI_fSI_fLNS_15FloatRoundStyleE2EEES1N_S1R_JEEENS4_5SM1004TMEM4LOAD26SM100_TMEM_LOAD_32dp32b64xENS4_13SM90_TMA_LOADENS15_INS16_ILi2ELi4ELi3EEES19_NSW_INS5_IJS1A_S1P_EEENS5_IJS1P_SC_EEEEEEENS4_39AutoVectorizingCopyWithAssumedAlignmentILi128EEENS4_14SM90_TMA_STOREES27_S29_S29_EEEvvEEEEvNT_6ParamsE:
	.zero		2944


//--------------------- SYMBOLS --------------------------

	.type		.nv.reservedSmem.offset0,@object
	.size		.nv.reservedSmem.offset0,0x4
	.type		.nv.reservedSmem.cap,@object
	.size		.nv.reservedSmem.cap,0x4
	.type		__assertfail,@function
